	.target	sm_90a

	.elftype	@"ET_EXEC"


//--------------------- .note.nv.tkinfo           --------------------------
	.section	.note.nv.tkinfo,"",@"SHT_NOTE"
	.sectionflags	@"SHF_NOTE_NV_TKINFO"
	.tkinfo
        /*0018*/ 	.word	0x00000002
        /*0030*/ 	.string	""
        /*0030*/ 	.string	"ptxas"
        /*0030*/ 	.string	"Cuda compilation tools, release 13.0, V13.0.88"
        /*0030*/ 	.string	"Build cuda_13.0.r13.0/compiler.36424714_0"
        /*0030*/ 	.string	"-arch sm_90a -m 64 "



//--------------------- .note.nv.cuinfo           --------------------------
	.section	.note.nv.cuinfo,"",@"SHT_NOTE"
	.sectionflags	@"SHF_NOTE_NV_CUINFO"
        /*0018*/ 	.short	0x0002
        /*001a*/ 	.short	0x005a
        /*001c*/ 	.short	0x0082
	.zero		2


//--------------------- .nv.info                  --------------------------
	.section	.nv.info,"",@"SHT_CUDA_INFO"
	.align	4


	//----- nvinfo : EIATTR_REGCOUNT
	.align		4
        /*0000*/ 	.byte	0x04, 0x2f
        /*0002*/ 	.short	(.L_15 - .L_14)
	.align		4
.L_14:
        /*0004*/ 	.word	index@(_ZN7cutlass13device_kernelINS_4gemm6kernel13GemmUniversalIN4cute5tupleIJiiiiEEENS1_10collective13CollectiveMmaINS1_34MainloopSm90TmaGmmaWarpSpecializedILi4ENS5_IJNS4_1CILi1EEESB_SB_EEENS1_35KernelTmaWarpSpecializedCooperativeEEENS5_IJNSA_ILi128EEENSA_ILi256EEENSA_ILi64EEEEEENS_10bfloat16_tENS5_IJlSB_lEEESJ_SK_NS4_8TiledMMAINS4_8MMA_AtomIJNS4_4SM904GMMA28MMA_64x256x16_F32BF16BF16_SSILNSO_5MajorE0ELSQ_0ELNSO_7ScaleInE1ELSR_1EEEEEENS4_6LayoutINS5_IJNSA_ILi2EEESB_SB_EEENS5_IJSB_NSA_ILi0EEESX_EEEEENS5_IJNS4_10UnderscoreES10_S10_EEEEENS4_13SM90_TMA_LOADENS4_14ComposedLayoutINS4_7SwizzleILi3ELi4ELi3EEENS4_18smem_ptr_flag_bitsILi16EEENSU_INS5_IJNSA_ILi8EEESH_EEENS5_IJSH_SB_EEEEEEEvNS4_8identityES13_S1D_vS1E_EENS_8epilogue10collective6detail29Sm90TmaWarpSpecializedAdapterINS1H_15DefaultEpilogueISJ_SK_SK_NS1G_6thread17LinearCombinationISJ_Li1EffLNS1L_9ScaleType4KindE0ELNS_15FloatRoundStyleE2ESJ_EENS1_15EpilogueDefaultEEEEEvvEEEEvNT_6ParamsE)
        /*0008*/ 	.word	0x000000a8


	//----- nvinfo : EIATTR_FRAME_SIZE
	.align		4
.L_15:
        /*000c*/ 	.byte	0x04, 0x11
        /*000e*/ 	.short	(.L_17 - .L_16)
	.align		4
.L_16:
        /*0010*/ 	.word	index@(_ZN7cutlass13device_kernelINS_4gemm6kernel13GemmUniversalIN4cute5tupleIJiiiiEEENS1_10collective13CollectiveMmaINS1_34MainloopSm90TmaGmmaWarpSpecializedILi4ENS5_IJNS4_1CILi1EEESB_SB_EEENS1_35KernelTmaWarpSpecializedCooperativeEEENS5_IJNSA_ILi128EEENSA_ILi256EEENSA_ILi64EEEEEENS_10bfloat16_tENS5_IJlSB_lEEESJ_SK_NS4_8TiledMMAINS4_8MMA_AtomIJNS4_4SM904GMMA28MMA_64x256x16_F32BF16BF16_SSILNSO_5MajorE0ELSQ_0ELNSO_7ScaleInE1ELSR_1EEEEEENS4_6LayoutINS5_IJNSA_ILi2EEESB_SB_EEENS5_IJSB_NSA_ILi0EEESX_EEEEENS5_IJNS4_10UnderscoreES10_S10_EEEEENS4_13SM90_TMA_LOADENS4_14ComposedLayoutINS4_7SwizzleILi3ELi4ELi3EEENS4_18smem_ptr_flag_bitsILi16EEENSU_INS5_IJNSA_ILi8EEESH_EEENS5_IJSH_SB_EEEEEEEvNS4_8identityES13_S1D_vS1E_EENS_8epilogue10collective6detail29Sm90TmaWarpSpecializedAdapterINS1H_15DefaultEpilogueISJ_SK_SK_NS1G_6thread17LinearCombinationISJ_Li1EffLNS1L_9ScaleType4KindE0ELNS_15FloatRoundStyleE2ESJ_EENS1_15EpilogueDefaultEEEEEvvEEEEvNT_6ParamsE)
        /*0014*/ 	.word	0x00000000


	//----- nvinfo : EIATTR_MIN_STACK_SIZE
	.align		4
.L_17:
        /*0018*/ 	.byte	0x04, 0x12
        /*001a*/ 	.short	(.L_19 - .L_18)
	.align		4
.L_18:
        /*001c*/ 	.word	index@(_ZN7cutlass13device_kernelINS_4gemm6kernel13GemmUniversalIN4cute5tupleIJiiiiEEENS1_10collective13CollectiveMmaINS1_34MainloopSm90TmaGmmaWarpSpecializedILi4ENS5_IJNS4_1CILi1EEESB_SB_EEENS1_35KernelTmaWarpSpecializedCooperativeEEENS5_IJNSA_ILi128EEENSA_ILi256EEENSA_ILi64EEEEEENS_10bfloat16_tENS5_IJlSB_lEEESJ_SK_NS4_8TiledMMAINS4_8MMA_AtomIJNS4_4SM904GMMA28MMA_64x256x16_F32BF16BF16_SSILNSO_5MajorE0ELSQ_0ELNSO_7ScaleInE1ELSR_1EEEEEENS4_6LayoutINS5_IJNSA_ILi2EEESB_SB_EEENS5_IJSB_NSA_ILi0EEESX_EEEEENS5_IJNS4_10UnderscoreES10_S10_EEEEENS4_13SM90_TMA_LOADENS4_14ComposedLayoutINS4_7SwizzleILi3ELi4ELi3EEENS4_18smem_ptr_flag_bitsILi16EEENSU_INS5_IJNSA_ILi8EEESH_EEENS5_IJSH_SB_EEEEEEEvNS4_8identityES13_S1D_vS1E_EENS_8epilogue10collective6detail29Sm90TmaWarpSpecializedAdapterINS1H_15DefaultEpilogueISJ_SK_SK_NS1G_6thread17LinearCombinationISJ_Li1EffLNS1L_9ScaleType4KindE0ELNS_15FloatRoundStyleE2ESJ_EENS1_15EpilogueDefaultEEEEEvvEEEEvNT_6ParamsE)
        /*0020*/ 	.word	0x00000000
.L_19:


//--------------------- .nv.compat                --------------------------
	.section	.nv.compat,"",@"SHT_CUDA_COMPAT_INFO"
	.align	4
        /*0000*/ 	.byte	0x02, 0x09, 0x01, 0x00, 0x02, 0x02, 0x04, 0x00, 0x02, 0x05, 0x05, 0x00, 0x03, 0x07, 0x01, 0x01
        /*0010*/ 	.byte	0x02, 0x03, 0x01, 0x00, 0x02, 0x06, 0x01, 0x00, 0x04, 0x0b, 0x08, 0x00, 0x00, 0x00, 0x00, 0x00
        /*0020*/ 	.byte	0x00, 0x00, 0x00, 0x00


//--------------------- .nv.info._ZN7cutlass13device_kernelINS_4gemm6kernel13GemmUniversalIN4cute5tupleIJiiiiEEENS1_10collective13CollectiveMmaINS1_34MainloopSm90TmaGmmaWarpSpecializedILi4ENS5_IJNS4_1CILi1EEESB_SB_EEENS1_35KernelTmaWarpSpecializedCooperativeEEENS5_IJNSA_ILi128EEENSA_ILi256EEENSA_ILi64EEEEEENS_10bfloat16_tENS5_IJlSB_lEEESJ_SK_NS4_8TiledMMAINS4_8MMA_AtomIJNS4_4SM904GMMA28MMA_64x256x16_F32BF16BF16_SSILNSO_5MajorE0ELSQ_0ELNSO_7ScaleInE1ELSR_1EEEEEENS4_6LayoutINS5_IJNSA_ILi2EEESB_SB_EEENS5_IJSB_NSA_ILi0EEESX_EEEEENS5_IJNS4_10UnderscoreES10_S10_EEEEENS4_13SM90_TMA_LOADENS4_14ComposedLayoutINS4_7SwizzleILi3ELi4ELi3EEENS4_18smem_ptr_flag_bitsILi16EEENSU_INS5_IJNSA_ILi8EEESH_EEENS5_IJSH_SB_EEEEEEEvNS4_8identityES13_S1D_vS1E_EENS_8epilogue10collective6detail29Sm90TmaWarpSpecializedAdapterINS1H_15DefaultEpilogueISJ_SK_SK_NS1G_6thread17LinearCombinationISJ_Li1EffLNS1L_9ScaleType4KindE0ELNS_15FloatRoundStyleE2ESJ_EENS1_15EpilogueDefaultEEEEEvvEEEEvNT_6ParamsE --------------------------
	.section	.nv.info._ZN7cutlass13device_kernelINS_4gemm6kernel13GemmUniversalIN4cute5tupleIJiiiiEEENS1_10collective13CollectiveMmaINS1_34MainloopSm90TmaGmmaWarpSpecializedILi4ENS5_IJNS4_1CILi1EEESB_SB_EEENS1_35KernelTmaWarpSpecializedCooperativeEEENS5_IJNSA_ILi128EEENSA_ILi256EEENSA_ILi64EEEEEENS_10bfloat16_tENS5_IJlSB_lEEESJ_SK_NS4_8TiledMMAINS4_8MMA_AtomIJNS4_4SM904GMMA28MMA_64x256x16_F32BF16BF16_SSILNSO_5MajorE0ELSQ_0ELNSO_7ScaleInE1ELSR_1EEEEEENS4_6LayoutINS5_IJNSA_ILi2EEESB_SB_EEENS5_IJSB_NSA_ILi0EEESX_EEEEENS5_IJNS4_10UnderscoreES10_S10_EEEEENS4_13SM90_TMA_LOADENS4_14ComposedLayoutINS4_7SwizzleILi3ELi4ELi3EEENS4_18smem_ptr_flag_bitsILi16EEENSU_INS5_IJNSA_ILi8EEESH_EEENS5_IJSH_SB_EEEEEEEvNS4_8identityES13_S1D_vS1E_EENS_8epilogue10collective6detail29Sm90TmaWarpSpecializedAdapterINS1H_15DefaultEpilogueISJ_SK_SK_NS1G_6thread17LinearCombinationISJ_Li1EffLNS1L_9ScaleType4KindE0ELNS_15FloatRoundStyleE2ESJ_EENS1_15EpilogueDefaultEEEEEvvEEEEvNT_6ParamsE,"",@"SHT_CUDA_INFO"
	.sectionflags	@""
	.align	4


	//----- nvinfo : EIATTR_CUDA_API_VERSION
	.align		4
        /*0000*/ 	.byte	0x04, 0x37
        /*0002*/ 	.short	(.L_21 - .L_20)
.L_20:
        /*0004*/ 	.word	0x00000082


	//----- nvinfo : EIATTR_KPARAM_INFO
	.align		4
.L_21:
        /*0008*/ 	.byte	0x04, 0x17
        /*000a*/ 	.short	(.L_23 - .L_22)
.L_22:
        /*000c*/ 	.word	0x00000000
        /*0010*/ 	.short	0x0000
        /*0012*/ 	.short	0x0070
        /*0014*/ 	.byte	0x00, 0xf0, 0x01, 0x10


	//----- nvinfo : EIATTR_SPARSE_MMA_MASK
	.align		4
.L_23:
        /*0018*/ 	.byte	0x03, 0x50
        /*001a*/ 	.short	0x0000


	//----- nvinfo : EIATTR_MAXREG_COUNT
	.align		4
        /*001c*/ 	.byte	0x03, 0x1b
        /*001e*/ 	.short	0x00a8


	//----- nvinfo : EIATTR_NUM_BARRIERS
	.align		4
        /*0020*/ 	.byte	0x02, 0x4c
        /*0022*/ 	.byte	0x01
	.zero		1


	//----- nvinfo : EIATTR_EXTERNS
	.align		4
        /*0024*/ 	.byte	0x04, 0x0f
        /*0026*/ 	.short	(.L_25 - .L_24)


	//   ....[0]....
	.align		4
.L_24:
        /*0028*/ 	.word	index@(__assertfail)


	//----- nvinfo : EIATTR_MERCURY_ISA_VERSION
	.align		4
.L_25:
        /*002c*/ 	.byte	0x03, 0x5f
        /*002e*/ 	.short	0x0101


	//----- nvinfo : EIATTR_INT_WARP_WIDE_INSTR_OFFSETS
	.align		4
        /*0030*/ 	.byte	0x04, 0x31
        /*0032*/ 	.short	(.L_27 - .L_26)


	//   ....[0]....
.L_26:
        /*0034*/ 	.word	0x000003b0


	//   ....[1]....
        /*0038*/ 	.word	0x000003e0


	//   ....[2]....
        /*003c*/ 	.word	0x000004c0


	//----- nvinfo : EIATTR_COOP_GROUP_MASK_REGIDS
	.align		4
.L_27:
        /*0040*/ 	.byte	0x04, 0x29
        /*0042*/ 	.short	(.L_29 - .L_28)


	//   ....[0]....
.L_28:
        /*0044*/ 	.word	0xffffffff


	//   ....[1]....
        /*0048*/ 	.word	0xffffffff


	//   ....[2]....
        /*004c*/ 	.word	0xffffffff


	//   ....[3]....
        /*0050*/ 	.word	0xffffffff


	//   ....[4]....
        /*0054*/ 	.word	0xffffffff


	//----- nvinfo : EIATTR_COOP_GROUP_INSTR_OFFSETS
	.align		4
.L_29:
        /*0058*/ 	.byte	0x04, 0x28
        /*005a*/ 	.short	(.L_31 - .L_30)


	//   ....[0]....
.L_30:
        /*005c*/ 	.word	0x00000060


	//   ....[1]....
        /*0060*/ 	.word	0x00000070


	//   ....[2]....
        /*0064*/ 	.word	0x00000130


	//   ....[3]....
        /*0068*/ 	.word	0x000002c0


	//   ....[4]....
        /*006c*/ 	.word	0x00000f70


	//----- nvinfo : EIATTR_REG_RECONFIG
	.align		4
.L_31:
        /*0070*/ 	.byte	0x01, 0x54
	.zero		2


	//----- nvinfo : EIATTR_SYSCALL_OFFSETS
	.align		4
        /*0074*/ 	.byte	0x04, 0x46
        /*0076*/ 	.short	(.L_33 - .L_32)


	//   ....[0]....
.L_32:
        /*0078*/ 	.word	0x00001130


	//----- nvinfo : EIATTR_MBARRIER_INSTR_OFFSETS
	.align		4
.L_33:
        /*007c*/ 	.byte	0x04, 0x39
        /*007e*/ 	.short	(.L_35 - .L_34)


	//   ....[0]....
.L_34:
        /*0080*/ 	.word	0x00000230
        /*0084*/ 	.word	0x000000ff
        /*0088*/ 	.word	0x00000000
        /*008c*/ 	.short	0x0100
        /*008e*/ 	.byte	0x08
	.zero		1


	//   ....[1]....
        /*0090*/ 	.word	0x00000240
        /*0094*/ 	.word	0x000000ff
        /*0098*/ 	.word	0x00000020
        /*009c*/ 	.short	0x0100
        /*009e*/ 	.byte	0x08
	.zero		1


	//   ....[2]....
        /*00a0*/ 	.word	0x00000250
        /*00a4*/ 	.word	0x000000ff
        /*00a8*/ 	.word	0x00000008
        /*00ac*/ 	.short	0x0100
        /*00ae*/ 	.byte	0x08
	.zero		1


	//   ....[3]....
        /*00b0*/ 	.word	0x00000260
        /*00b4*/ 	.word	0x000000ff
        /*00b8*/ 	.word	0x00000028
        /*00bc*/ 	.short	0x0100
        /*00be*/ 	.byte	0x08
	.zero		1


	//   ....[4]....
        /*00c0*/ 	.word	0x00000270
        /*00c4*/ 	.word	0x000000ff
        /*00c8*/ 	.word	0x00000010
        /*00cc*/ 	.short	0x0100
        /*00ce*/ 	.byte	0x08
	.zero		1


	//   ....[5]....
        /*00d0*/ 	.word	0x00000280
        /*00d4*/ 	.word	0x000000ff
        /*00d8*/ 	.word	0x00000030
        /*00dc*/ 	.short	0x0100
        /*00de*/ 	.byte	0x08
	.zero		1


	//   ....[6]....
        /*00e0*/ 	.word	0x00000290
        /*00e4*/ 	.word	0x000000ff
        /*00e8*/ 	.word	0x00000018
        /*00ec*/ 	.short	0x0100
        /*00ee*/ 	.byte	0x08
	.zero		1


	//   ....[7]....
        /*00f0*/ 	.word	0x000002a0
        /*00f4*/ 	.word	0x000000ff
        /*00f8*/ 	.word	0x00000038
        /*00fc*/ 	.short	0x0100
        /*00fe*/ 	.byte	0x08
	.zero		1


	//   ....[8]....
        /*0100*/ 	.word	0x00000530
        /*0104*/ 	.word	0x000000ff
        /*0108*/ 	.word	0x00000050
        /*010c*/ 	.short	0x0100
        /*010e*/ 	.byte	0x06
	.zero		1


	//   ....[9]....
        /*0110*/ 	.word	0x00000590
        /*0114*/ 	.word	0x000000ff
        /*0118*/ 	.word	0x00000058
        /*011c*/ 	.short	0x0100
        /*011e*/ 	.byte	0x06
	.zero		1


	//   ....[10]....
        /*0120*/ 	.word	0x000011b0
        /*0124*/ 	.word	0x00000003
        /*0128*/ 	.word	0x00000000
        /*012c*/ 	.short	0x010a
        /*012e*/ 	.byte	0x3f
	.zero		1


	//   ....[11]....
        /*0130*/ 	.word	0x000011f0
        /*0134*/ 	.word	0x00000003
        /*0138*/ 	.word	0x00000000
        /*013c*/ 	.short	0x010a
        /*013e*/ 	.byte	0x3f
	.zero		1


	//   ....[12]....
        /*0140*/ 	.word	0x000015c0
        /*0144*/ 	.word	0x000000ff
        /*0148*/ 	.word	0x00000000
        /*014c*/ 	.short	0x010a
        /*014e*/ 	.byte	0x08
	.zero		1


	//   ....[13]....
        /*0150*/ 	.word	0x00001600
        /*0154*/ 	.word	0x000000ff
        /*0158*/ 	.word	0x00000000
        /*015c*/ 	.short	0x010a
        /*015e*/ 	.byte	0x08
	.zero		1


	//   ....[14]....
        /*0160*/ 	.word	0x00001890
        /*0164*/ 	.word	0x000000ff
        /*0168*/ 	.word	0x00000000
        /*016c*/ 	.short	0x0101
        /*016e*/ 	.byte	0x08
	.zero		1


	//   ....[15]....
        /*0170*/ 	.word	0x00001a70
        /*0174*/ 	.word	0x000000ff
        /*0178*/ 	.word	0x00000000
        /*017c*/ 	.short	0x0101
        /*017e*/ 	.byte	0x04
	.zero		1


	//   ....[16]....
        /*0180*/ 	.word	0x0000a8f0
        /*0184*/ 	.word	0x0000000c
        /*0188*/ 	.word	0x00000020
        /*018c*/ 	.short	0x010a
        /*018e*/ 	.byte	0x3f
	.zero		1


	//   ....[17]....
        /*0190*/ 	.word	0x0000acb0
        /*0194*/ 	.word	0x00000005
        /*0198*/ 	.word	0x00000058
        /*019c*/ 	.short	0x0101
        /*019e*/ 	.byte	0x3f
	.zero		1


	//   ....[18]....
        /*01a0*/ 	.word	0x0000b3b0
        /*01a4*/ 	.word	0x00000007
        /*01a8*/ 	.word	0x00000000
        /*01ac*/ 	.short	0x010a
        /*01ae*/ 	.byte	0x3f
	.zero		1


	//   ....[19]....
        /*01b0*/ 	.word	0x0000b430
        /*01b4*/ 	.word	0x00000006
        /*01b8*/ 	.word	0x00000000
        /*01bc*/ 	.short	0x010a
        /*01be*/ 	.byte	0x3f
	.zero		1


	//   ....[20]....
        /*01c0*/ 	.word	0x0000b4c0
        /*01c4*/ 	.word	0x00000007
        /*01c8*/ 	.word	0x00000000
        /*01cc*/ 	.short	0x010a
        /*01ce*/ 	.byte	0x3f
	.zero		1


	//   ....[21]....
        /*01d0*/ 	.word	0x0000b550
        /*01d4*/ 	.word	0x00000005
        /*01d8*/ 	.word	0x00000000
        /*01dc*/ 	.short	0x010a
        /*01de*/ 	.byte	0x3f
	.zero		1


	//   ....[22]....
        /*01e0*/ 	.word	0x0000b5b0
        /*01e4*/ 	.word	0x00000003
        /*01e8*/ 	.word	0x00000000
        /*01ec*/ 	.short	0x010a
        /*01ee*/ 	.byte	0x3f
	.zero		1


	//   ....[23]....
        /*01f0*/ 	.word	0x0000b610
        /*01f4*/ 	.word	0x00000004
        /*01f8*/ 	.word	0x00000000
        /*01fc*/ 	.short	0x010a
        /*01fe*/ 	.byte	0x3f
	.zero		1


	//   ....[24]....
        /*0200*/ 	.word	0x0000b6e0
        /*0204*/ 	.word	0x0000000c
        /*0208*/ 	.word	0x00000020
        /*020c*/ 	.short	0x010a
        /*020e*/ 	.byte	0x3f
	.zero		1


	//   ....[25]....
        /*0210*/ 	.word	0x0000b7b0
        /*0214*/ 	.word	0x00000007
        /*0218*/ 	.word	0x00000000
        /*021c*/ 	.short	0x010a
        /*021e*/ 	.byte	0x3f
	.zero		1


	//   ....[26]....
        /*0220*/ 	.word	0x0000b800
        /*0224*/ 	.word	0x00000006
        /*0228*/ 	.word	0x00000000
        /*022c*/ 	.short	0x010a
        /*022e*/ 	.byte	0x3f
	.zero		1


	//   ....[27]....
        /*0230*/ 	.word	0x0000b850
        /*0234*/ 	.word	0x00000007
        /*0238*/ 	.word	0x00000000
        /*023c*/ 	.short	0x010a
        /*023e*/ 	.byte	0x3f
	.zero		1


	//----- nvinfo : EIATTR_NUM_MBARRIERS
	.align		4
.L_35:
        /*0240*/ 	.byte	0x03, 0x38
        /*0242*/ 	.short	0x000a


	//----- nvinfo : EIATTR_EXIT_INSTR_OFFSETS
	.align		4
        /*0244*/ 	.byte	0x04, 0x1c
        /*0246*/ 	.short	(.L_37 - .L_36)


	//   ....[0]....
.L_36:
        /*0248*/ 	.word	0x000005e0


	//   ....[1]....
        /*024c*/ 	.word	0x00000ea0


	//   ....[2]....
        /*0250*/ 	.word	0x00009f60


	//   ....[3]....
        /*0254*/ 	.word	0x0000a590


	//   ....[4]....
        /*0258*/ 	.word	0x0000b5a0


	//----- nvinfo : EIATTR_MAX_THREADS
	.align		4
.L_37:
        /*025c*/ 	.byte	0x04, 0x05
        /*025e*/ 	.short	(.L_39 - .L_38)
.L_38:
        /*0260*/ 	.word	0x00000180
        /*0264*/ 	.word	0x00000001
        /*0268*/ 	.word	0x00000001


	//----- nvinfo : EIATTR_CRS_STACK_SIZE
	.align		4
.L_39:
        /*026c*/ 	.byte	0x04, 0x1e
        /*026e*/ 	.short	(.L_41 - .L_40)
.L_40:
        /*0270*/ 	.word	0x00000000


	//----- nvinfo : EIATTR_CBANK_PARAM_SIZE
	.align		4
.L_41:
        /*0274*/ 	.byte	0x03, 0x19
        /*0276*/ 	.short	0x0470


	//----- nvinfo : EIATTR_PARAM_CBANK
	.align		4
        /*0278*/ 	.byte	0x04, 0x0a
        /*027a*/ 	.short	(.L_43 - .L_42)
	.align		4
.L_42:
        /*027c*/ 	.word	index@(.nv.constant0._ZN7cutlass13device_kernelINS_4gemm6kernel13GemmUniversalIN4cute5tupleIJiiiiEEENS1_10collective13CollectiveMmaINS1_34MainloopSm90TmaGmmaWarpSpecializedILi4ENS5_IJNS4_1CILi1EEESB_SB_EEENS1_35KernelTmaWarpSpecializedCooperativeEEENS5_IJNSA_ILi128EEENSA_ILi256EEENSA_ILi64EEEEEENS_10bfloat16_tENS5_IJlSB_lEEESJ_SK_NS4_8TiledMMAINS4_8MMA_AtomIJNS4_4SM904GMMA28MMA_64x256x16_F32BF16BF16_SSILNSO_5MajorE0ELSQ_0ELNSO_7ScaleInE1ELSR_1EEEEEENS4_6LayoutINS5_IJNSA_ILi2EEESB_SB_EEENS5_IJSB_NSA_ILi0EEESX_EEEEENS5_IJNS4_10UnderscoreES10_S10_EEEEENS4_13SM90_TMA_LOADENS4_14ComposedLayoutINS4_7SwizzleILi3ELi4ELi3EEENS4_18smem_ptr_flag_bitsILi16EEENSU_INS5_IJNSA_ILi8EEESH_EEENS5_IJSH_SB_EEEEEEEvNS4_8identityES13_S1D_vS1E_EENS_8epilogue10collective6detail29Sm90TmaWarpSpecializedAdapterINS1H_15DefaultEpilogueISJ_SK_SK_NS1G_6thread17LinearCombinationISJ_Li1EffLNS1L_9ScaleType4KindE0ELNS_15FloatRoundStyleE2ESJ_EENS1_15EpilogueDefaultEEEEEvvEEEEvNT_6ParamsE)
        /*0280*/ 	.short	0x0210
        /*0282*/ 	.short	0x0470


	//----- nvinfo : EIATTR_SW_WAR
	.align		4
.L_43:
        /*0284*/ 	.byte	0x04, 0x36
        /*0286*/ 	.short	(.L_45 - .L_44)
.L_44:
        /*0288*/ 	.word	0x00000008
.L_45:


//--------------------- .nv.callgraph             --------------------------
	.section	.nv.callgraph,"",@"SHT_CUDA_CALLGRAPH"
	.align	4
	.sectionentsize	8
	.align		4
        /*0000*/ 	.word	0x00000000
	.align		4
        /*0004*/ 	.word	0xffffffff
	.align		4
        /*0008*/ 	.word	index@(_ZN7cutlass13device_kernelINS_4gemm6kernel13GemmUniversalIN4cute5tupleIJiiiiEEENS1_10collective13CollectiveMmaINS1_34MainloopSm90TmaGmmaWarpSpecializedILi4ENS5_IJNS4_1CILi1EEESB_SB_EEENS1_35KernelTmaWarpSpecializedCooperativeEEENS5_IJNSA_ILi128EEENSA_ILi256EEENSA_ILi64EEEEEENS_10bfloat16_tENS5_IJlSB_lEEESJ_SK_NS4_8TiledMMAINS4_8MMA_AtomIJNS4_4SM904GMMA28MMA_64x256x16_F32BF16BF16_SSILNSO_5MajorE0ELSQ_0ELNSO_7ScaleInE1ELSR_1EEEEEENS4_6LayoutINS5_IJNSA_ILi2EEESB_SB_EEENS5_IJSB_NSA_ILi0EEESX_EEEEENS5_IJNS4_10UnderscoreES10_S10_EEEEENS4_13SM90_TMA_LOADENS4_14ComposedLayoutINS4_7SwizzleILi3ELi4ELi3EEENS4_18smem_ptr_flag_bitsILi16EEENSU_INS5_IJNSA_ILi8EEESH_EEENS5_IJSH_SB_EEEEEEEvNS4_8identityES13_S1D_vS1E_EENS_8epilogue10collective6detail29Sm90TmaWarpSpecializedAdapterINS1H_15DefaultEpilogueISJ_SK_SK_NS1G_6thread17LinearCombinationISJ_Li1EffLNS1L_9ScaleType4KindE0ELNS_15FloatRoundStyleE2ESJ_EENS1_15EpilogueDefaultEEEEEvvEEEEvNT_6ParamsE)
	.align		4
        /*000c*/ 	.word	index@(__assertfail)
	.align		4
        /*0010*/ 	.word	0x00000000
	.align		4
        /*0014*/ 	.word	0xfffffffe
	.align		4
        /*0018*/ 	.word	0x00000000
	.align		4
        /*001c*/ 	.word	0xfffffffd
	.align		4
        /*0020*/ 	.word	0x00000000
	.align		4
        /*0024*/ 	.word	0xfffffffc


//--------------------- .nv.constant4             --------------------------
	.section	.nv.constant4,"a",@progbits
	.align	8
	.align		8
.nv.constant4:
        /*0000*/ 	.dword	__assertfail
	.align		8
        /*0008*/ 	.dword	__unnamed_1
	.align		8
        /*0010*/ 	.dword	_ZN40_INTERNAL_46638386_4_k_cu_a898fc47_255274cuda3std3__45__cpo5beginE
	.align		8
        /*0018*/ 	.dword	_ZN40_INTERNAL_46638386_4_k_cu_a898fc47_255274cuda3std3__45__cpo3endE
	.align		8
        /*0020*/ 	.dword	_ZN40_INTERNAL_46638386_4_k_cu_a898fc47_255274cuda3std3__45__cpo6cbeginE
	.align		8
        /*0028*/ 	.dword	_ZN40_INTERNAL_46638386_4_k_cu_a898fc47_255274cuda3std3__45__cpo4cendE
	.align		8
        /*0030*/ 	.dword	_ZN40_INTERNAL_46638386_4_k_cu_a898fc47_255274cuda3std3__442_GLOBAL__N__46638386_4_k_cu_a898fc47_255276ignoreE
	.align		8
        /*0038*/ 	.dword	_ZN40_INTERNAL_46638386_4_k_cu_a898fc47_255274cuda3std3__419piecewise_constructE
	.align		8
        /*0040*/ 	.dword	_ZN40_INTERNAL_46638386_4_k_cu_a898fc47_255274cuda3std3__48in_placeE
	.align		8
        /*0048*/ 	.dword	_ZN40_INTERNAL_46638386_4_k_cu_a898fc47_255274cuda3std6ranges3__45__cpo4swapE
	.align		8
        /*0050*/ 	.dword	_ZN40_INTERNAL_46638386_4_k_cu_a898fc47_255274cuda3std6ranges3__45__cpo9iter_moveE
	.align		8
        /*0058*/ 	.dword	_ZN40_INTERNAL_46638386_4_k_cu_a898fc47_255274cute7productE
	.align		8
        /*0060*/ 	.dword	_ZN40_INTERNAL_46638386_4_k_cu_a898fc47_255274cute1_E
	.align		8
        /*0068*/ 	.dword	$str$22
	.align		8
        /*0070*/ 	.dword	$str$23


//--------------------- .text._ZN7cutlass13device_kernelINS_4gemm6kernel13GemmUniversalIN4cute5tupleIJiiiiEEENS1_10collective13CollectiveMmaINS1_34MainloopSm90TmaGmmaWarpSpecializedILi4ENS5_IJNS4_1CILi1EEESB_SB_EEENS1_35KernelTmaWarpSpecializedCooperativeEEENS5_IJNSA_ILi128EEENSA_ILi256EEENSA_ILi64EEEEEENS_10bfloat16_tENS5_IJlSB_lEEESJ_SK_NS4_8TiledMMAINS4_8MMA_AtomIJNS4_4SM904GMMA28MMA_64x256x16_F32BF16BF16_SSILNSO_5MajorE0ELSQ_0ELNSO_7ScaleInE1ELSR_1EEEEEENS4_6LayoutINS5_IJNSA_ILi2EEESB_SB_EEENS5_IJSB_NSA_ILi0EEESX_EEEEENS5_IJNS4_10UnderscoreES10_S10_EEEEENS4_13SM90_TMA_LOADENS4_14ComposedLayoutINS4_7SwizzleILi3ELi4ELi3EEENS4_18smem_ptr_flag_bitsILi16EEENSU_INS5_IJNSA_ILi8EEESH_EEENS5_IJSH_SB_EEEEEEEvNS4_8identityES13_S1D_vS1E_EENS_8epilogue10collective6detail29Sm90TmaWarpSpecializedAdapterINS1H_15DefaultEpilogueISJ_SK_SK_NS1G_6thread17LinearCombinationISJ_Li1EffLNS1L_9ScaleType4KindE0ELNS_15FloatRoundStyleE2ESJ_EENS1_15EpilogueDefaultEEEEEvvEEEEvNT_6ParamsE --------------------------
	.section	.text._ZN7cutlass13device_kernelINS_4gemm6kernel13GemmUniversalIN4cute5tupleIJiiiiEEENS1_10collective13CollectiveMmaINS1_34MainloopSm90TmaGmmaWarpSpecializedILi4ENS5_IJNS4_1CILi1EEESB_SB_EEENS1_35KernelTmaWarpSpecializedCooperativeEEENS5_IJNSA_ILi128EEENSA_ILi256EEENSA_ILi64EEEEEENS_10bfloat16_tENS5_IJlSB_lEEESJ_SK_NS4_8TiledMMAINS4_8MMA_AtomIJNS4_4SM904GMMA28MMA_64x256x16_F32BF16BF16_SSILNSO_5MajorE0ELSQ_0ELNSO_7ScaleInE1ELSR_1EEEEEENS4_6LayoutINS5_IJNSA_ILi2EEESB_SB_EEENS5_IJSB_NSA_ILi0EEESX_EEEEENS5_IJNS4_10UnderscoreES10_S10_EEEEENS4_13SM90_TMA_LOADENS4_14ComposedLayoutINS4_7SwizzleILi3ELi4ELi3EEENS4_18smem_ptr_flag_bitsILi16EEENSU_INS5_IJNSA_ILi8EEESH_EEENS5_IJSH_SB_EEEEEEEvNS4_8identityES13_S1D_vS1E_EENS_8epilogue10collective6detail29Sm90TmaWarpSpecializedAdapterINS1H_15DefaultEpilogueISJ_SK_SK_NS1G_6thread17LinearCombinationISJ_Li1EffLNS1L_9ScaleType4KindE0ELNS_15FloatRoundStyleE2ESJ_EENS1_15EpilogueDefaultEEEEEvvEEEEvNT_6ParamsE,"ax",@progbits
	.align	128
.text._ZN7cutlass13device_kernelINS_4gemm6kernel13GemmUniversalIN4cute5tupleIJiiiiEEENS1_10collective13CollectiveMmaINS1_34MainloopSm90TmaGmmaWarpSpecializedILi4ENS5_IJNS4_1CILi1EEESB_SB_EEENS1_35KernelTmaWarpSpecializedCooperativeEEENS5_IJNSA_ILi128EEENSA_ILi256EEENSA_ILi64EEEEEENS_10bfloat16_tENS5_IJlSB_lEEESJ_SK_NS4_8TiledMMAINS4_8MMA_AtomIJNS4_4SM904GMMA28MMA_64x256x16_F32BF16BF16_SSILNSO_5MajorE0ELSQ_0ELNSO_7ScaleInE1ELSR_1EEEEEENS4_6LayoutINS5_IJNSA_ILi2EEESB_SB_EEENS5_IJSB_NSA_ILi0EEESX_EEEEENS5_IJNS4_10UnderscoreES10_S10_EEEEENS4_13SM90_TMA_LOADENS4_14ComposedLayoutINS4_7SwizzleILi3ELi4ELi3EEENS4_18smem_ptr_flag_bitsILi16EEENSU_INS5_IJNSA_ILi8EEESH_EEENS5_IJSH_SB_EEEEEEEvNS4_8identityES13_S1D_vS1E_EENS_8epilogue10collective6detail29Sm90TmaWarpSpecializedAdapterINS1H_15DefaultEpilogueISJ_SK_SK_NS1G_6thread17LinearCombinationISJ_Li1EffLNS1L_9ScaleType4KindE0ELNS_15FloatRoundStyleE2ESJ_EENS1_15EpilogueDefaultEEEEEvvEEEEvNT_6ParamsE:
        .type           _ZN7cutlass13device_kernelINS_4gemm6kernel13GemmUniversalIN4cute5tupleIJiiiiEEENS1_10collective13CollectiveMmaINS1_34MainloopSm90TmaGmmaWarpSpecializedILi4ENS5_IJNS4_1CILi1EEESB_SB_EEENS1_35KernelTmaWarpSpecializedCooperativeEEENS5_IJNSA_ILi128EEENSA_ILi256EEENSA_ILi64EEEEEENS_10bfloat16_tENS5_IJlSB_lEEESJ_SK_NS4_8TiledMMAINS4_8MMA_AtomIJNS4_4SM904GMMA28MMA_64x256x16_F32BF16BF16_SSILNSO_5MajorE0ELSQ_0ELNSO_7ScaleInE1ELSR_1EEEEEENS4_6LayoutINS5_IJNSA_ILi2EEESB_SB_EEENS5_IJSB_NSA_ILi0EEESX_EEEEENS5_IJNS4_10UnderscoreES10_S10_EEEEENS4_13SM90_TMA_LOADENS4_14ComposedLayoutINS4_7SwizzleILi3ELi4ELi3EEENS4_18smem_ptr_flag_bitsILi16EEENSU_INS5_IJNSA_ILi8EEESH_EEENS5_IJSH_SB_EEEEEEEvNS4_8identityES13_S1D_vS1E_EENS_8epilogue10collective6detail29Sm90TmaWarpSpecializedAdapterINS1H_15DefaultEpilogueISJ_SK_SK_NS1G_6thread17LinearCombinationISJ_Li1EffLNS1L_9ScaleType4KindE0ELNS_15FloatRoundStyleE2ESJ_EENS1_15EpilogueDefaultEEEEEvvEEEEvNT_6ParamsE,@function
        .size           _ZN7cutlass13device_kernelINS_4gemm6kernel13GemmUniversalIN4cute5tupleIJiiiiEEENS1_10collective13CollectiveMmaINS1_34MainloopSm90TmaGmmaWarpSpecializedILi4ENS5_IJNS4_1CILi1EEESB_SB_EEENS1_35KernelTmaWarpSpecializedCooperativeEEENS5_IJNSA_ILi128EEENSA_ILi256EEENSA_ILi64EEEEEENS_10bfloat16_tENS5_IJlSB_lEEESJ_SK_NS4_8TiledMMAINS4_8MMA_AtomIJNS4_4SM904GMMA28MMA_64x256x16_F32BF16BF16_SSILNSO_5MajorE0ELSQ_0ELNSO_7ScaleInE1ELSR_1EEEEEENS4_6LayoutINS5_IJNSA_ILi2EEESB_SB_EEENS5_IJSB_NSA_ILi0EEESX_EEEEENS5_IJNS4_10UnderscoreES10_S10_EEEEENS4_13SM90_TMA_LOADENS4_14ComposedLayoutINS4_7SwizzleILi3ELi4ELi3EEENS4_18smem_ptr_flag_bitsILi16EEENSU_INS5_IJNSA_ILi8EEESH_EEENS5_IJSH_SB_EEEEEEEvNS4_8identityES13_S1D_vS1E_EENS_8epilogue10collective6detail29Sm90TmaWarpSpecializedAdapterINS1H_15DefaultEpilogueISJ_SK_SK_NS1G_6thread17LinearCombinationISJ_Li1EffLNS1L_9ScaleType4KindE0ELNS_15FloatRoundStyleE2ESJ_EENS1_15EpilogueDefaultEEEEEvvEEEEvNT_6ParamsE,(.L_x_322 - _ZN7cutlass13device_kernelINS_4gemm6kernel13GemmUniversalIN4cute5tupleIJiiiiEEENS1_10collective13CollectiveMmaINS1_34MainloopSm90TmaGmmaWarpSpecializedILi4ENS5_IJNS4_1CILi1EEESB_SB_EEENS1_35KernelTmaWarpSpecializedCooperativeEEENS5_IJNSA_ILi128EEENSA_ILi256EEENSA_ILi64EEEEEENS_10bfloat16_tENS5_IJlSB_lEEESJ_SK_NS4_8TiledMMAINS4_8MMA_AtomIJNS4_4SM904GMMA28MMA_64x256x16_F32BF16BF16_SSILNSO_5MajorE0ELSQ_0ELNSO_7ScaleInE1ELSR_1EEEEEENS4_6LayoutINS5_IJNSA_ILi2EEESB_SB_EEENS5_IJSB_NSA_ILi0EEESX_EEEEENS5_IJNS4_10UnderscoreES10_S10_EEEEENS4_13SM90_TMA_LOADENS4_14ComposedLayoutINS4_7SwizzleILi3ELi4ELi3EEENS4_18smem_ptr_flag_bitsILi16EEENSU_INS5_IJNSA_ILi8EEESH_EEENS5_IJSH_SB_EEEEEEEvNS4_8identityES13_S1D_vS1E_EENS_8epilogue10collective6detail29Sm90TmaWarpSpecializedAdapterINS1H_15DefaultEpilogueISJ_SK_SK_NS1G_6thread17LinearCombinationISJ_Li1EffLNS1L_9ScaleType4KindE0ELNS_15FloatRoundStyleE2ESJ_EENS1_15EpilogueDefaultEEEEEvvEEEEvNT_6ParamsE)
        .other          _ZN7cutlass13device_kernelINS_4gemm6kernel13GemmUniversalIN4cute5tupleIJiiiiEEENS1_10collective13CollectiveMmaINS1_34MainloopSm90TmaGmmaWarpSpecializedILi4ENS5_IJNS4_1CILi1EEESB_SB_EEENS1_35KernelTmaWarpSpecializedCooperativeEEENS5_IJNSA_ILi128EEENSA_ILi256EEENSA_ILi64EEEEEENS_10bfloat16_tENS5_IJlSB_lEEESJ_SK_NS4_8TiledMMAINS4_8MMA_AtomIJNS4_4SM904GMMA28MMA_64x256x16_F32BF16BF16_SSILNSO_5MajorE0ELSQ_0ELNSO_7ScaleInE1ELSR_1EEEEEENS4_6LayoutINS5_IJNSA_ILi2EEESB_SB_EEENS5_IJSB_NSA_ILi0EEESX_EEEEENS5_IJNS4_10UnderscoreES10_S10_EEEEENS4_13SM90_TMA_LOADENS4_14ComposedLayoutINS4_7SwizzleILi3ELi4ELi3EEENS4_18smem_ptr_flag_bitsILi16EEENSU_INS5_IJNSA_ILi8EEESH_EEENS5_IJSH_SB_EEEEEEEvNS4_8identityES13_S1D_vS1E_EENS_8epilogue10collective6detail29Sm90TmaWarpSpecializedAdapterINS1H_15DefaultEpilogueISJ_SK_SK_NS1G_6thread17LinearCombinationISJ_Li1EffLNS1L_9ScaleType4KindE0ELNS_15FloatRoundStyleE2ESJ_EENS1_15EpilogueDefaultEEEEEvvEEEEvNT_6ParamsE,@"STO_CUDA_ENTRY STV_DEFAULT"
_ZN7cutlass13device_kernelINS_4gemm6kernel13GemmUniversalIN4cute5tupleIJiiiiEEENS1_10collective13CollectiveMmaINS1_34MainloopSm90TmaGmmaWarpSpecializedILi4ENS5_IJNS4_1CILi1EEESB_SB_EEENS1_35KernelTmaWarpSpecializedCooperativeEEENS5_IJNSA_ILi128EEENSA_ILi256EEENSA_ILi64EEEEEENS_10bfloat16_tENS5_IJlSB_lEEESJ_SK_NS4_8TiledMMAINS4_8MMA_AtomIJNS4_4SM904GMMA28MMA_64x256x16_F32BF16BF16_SSILNSO_5MajorE0ELSQ_0ELNSO_7ScaleInE1ELSR_1EEEEEENS4_6LayoutINS5_IJNSA_ILi2EEESB_SB_EEENS5_IJSB_NSA_ILi0EEESX_EEEEENS5_IJNS4_10UnderscoreES10_S10_EEEEENS4_13SM90_TMA_LOADENS4_14ComposedLayoutINS4_7SwizzleILi3ELi4ELi3EEENS4_18smem_ptr_flag_bitsILi16EEENSU_INS5_IJNSA_ILi8EEESH_EEENS5_IJSH_SB_EEEEEEEvNS4_8identityES13_S1D_vS1E_EENS_8epilogue10collective6detail29Sm90TmaWarpSpecializedAdapterINS1H_15DefaultEpilogueISJ_SK_SK_NS1G_6thread17LinearCombinationISJ_Li1EffLNS1L_9ScaleType4KindE0ELNS_15FloatRoundStyleE2ESJ_EENS1_15EpilogueDefaultEEEEEvvEEEEvNT_6ParamsE:
[----:B------:R-:W0:Y:S01]  /*0000*/  LDC R1, c[0x0][0x28] ;  /* 0x00000a00ff017b82 */ /* 0x000e220000000800 */
[----:B------:R-:W1:Y:S01]  /*0010*/  S2R R18, SR_TID.X ;  /* 0x0000000000127919 */ /* 0x000e620000002100 */
[----:B------:R-:W-:Y:S01]  /*0020*/  ELECT P0, URZ, PT ;  /* 0x00000000003f782f */ /* 0x000fe20003800000 */
[----:B------:R-:W-:Y:S01]  /*0030*/  BSSY B0, `(.L_x_0) ;  /* 0x000000f000007945 */ /* 0x000fe20003800000 */
[--C-:B-1----:R-:W-:Y:S02]  /*0040*/  SHF.R.U32.HI R0, RZ, 0x5, R18.reuse ;  /* 0x00000005ff007819 */ /* 0x102fe40000011612 */
[----:B------:R-:W-:-:S03]  /*0050*/  SHF.R.U32.HI R22, RZ, 0x7, R18 ;  /* 0x00000007ff167819 */ /* 0x000fc60000011612 */
[----:B------:R-:W1:Y:S04]  /*0060*/  SHFL.IDX PT, R5, R0, RZ, 0x1f ;  /* 0x00001fff00057589 */ /* 0x000e6800000e0000 */
[----:B------:R2:W3:Y:S01]  /*0070*/  SHFL.IDX PT, R8, R22, RZ, 0x1f ;  /* 0x00001fff16087589 */ /* 0x0004e200000e0000 */
[----:B-1----:R-:W-:-:S13]  /*0080*/  ISETP.NE.OR P0, PT, R5, RZ, !P0 ;  /* 0x000000ff0500720c */ /* 0x002fda0004705670 */
[----:B0-23--:R-:W-:Y:S05]  /*0090*/  @P0 BRA `(.L_x_1) ;  /* 0x0000000000200947 */ /* 0x00dfea0003800000 */
[----:B------:R-:W-:Y:S02]  /*00a0*/  ULDC.64 UR4, c[0x0][0x198] ;  /* 0x0000660000047ab9 */ /* 0x000fe40000000a00 */
[----:B------:R-:W-:Y:S02]  /*00b0*/  UIADD3 UR6, UP0, UR4, 0xf0, URZ ;  /* 0x000000f004067890 */ /* 0x000fe4000ff1e03f */
[----:B------:R-:W-:Y:S02]  /*00c0*/  UIADD3 UR4, UP1, UR4, 0x1f0, URZ ;  /* 0x000001f004047890 */ /* 0x000fe4000ff3e03f */
[----:B------:R-:W-:Y:S02]  /*00d0*/  UIADD3.X UR7, URZ, UR5, URZ, UP0, !UPT ;  /* 0x000000053f077290 */ /* 0x000fe400087fe43f */
[----:B------:R-:W-:-:S07]  /*00e0*/  UIADD3.X UR5, URZ, UR5, URZ, UP1, !UPT ;  /* 0x000000053f057290 */ /* 0x000fce0008ffe43f */
[----:B------:R0:W-:Y:S02]  /*00f0*/  UTMACCTL.PF [UR6] ;  /* 0x00000000060079b9 */ /* 0x0001e40008040000 */
[----:B------:R0:W-:Y:S02]  /*0100*/  UTMACCTL.PF [UR4] ;  /* 0x00000000040079b9 */ /* 0x0001e40008040000 */
[----:B0-----:R-:W-:Y:S01]  /*0110*/  NOP ;  /* 0x0000000000007918 */ /* 0x001fe20000000000 */
.L_x_1:
[----:B------:R-:W-:Y:S05]  /*0120*/  BSYNC B0 ;  /* 0x0000000000007941 */ /* 0x000fea0003800000 */
.L_x_0:
[----:B------:R-:W0:Y:S02]  /*0130*/  SHFL.IDX PT, R2, R0, RZ, 0x1f ;  /* 0x00001fff00027589 */ /* 0x000e2400000e0000 */
[----:B0-----:R-:W-:-:S13]  /*0140*/  ISETP.NE.AND P0, PT, R2, RZ, PT ;  /* 0x000000ff0200720c */ /* 0x001fda0003f05270 */
[----:B------:R-:W-:Y:S05]  /*0150*/  @P0 BRA `(.L_x_2) ;  /* 0x0000000000580947 */ /* 0x000fea0003800000 */
[----:B------:R-:W0:Y:S01]  /*0160*/  S2UR UR8, SR_CgaCtaId ;  /* 0x00000000000879c3 */ /* 0x000e220000008800 */
[----:B------:R-:W-:Y:S01]  /*0170*/  UMOV UR4, 0x400 ;  /* 0x0000040000047882 */ /* 0x000fe20000000000 */
[----:B------:R-:W-:Y:S01]  /*0180*/  UMOV UR5, 0x1 ;  /* 0x0000000100057882 */ /* 0x000fe20000000000 */
[----:B------:R-:W-:Y:S01]  /*0190*/  UMOV UR6, 0x100 ;  /* 0x0000010000067882 */ /* 0x000fe20000000000 */
[----:B------:R-:W-:Y:S01]  /*01a0*/  ELECT P0, URZ, PT ;  /* 0x00000000003f782f */ /* 0x000fe20003800000 */
[----:B------:R-:W-:-:S04]  /*01b0*/  UIADD3 UR6, -UR6, 0x100000, URZ ;  /* 0x0010000006067890 */ /* 0x000fc8000fffe13f */
[----:B------:R-:W-:Y:S02]  /*01c0*/  USHF.L.U32 UR7, UR6, 0xb, URZ ;  /* 0x0000000b06077899 */ /* 0x000fe4000800063f */
[----:B------:R-:W-:Y:S02]  /*01d0*/  USHF.L.U32 UR6, UR6, 0x1, URZ ;  /* 0x0000000106067899 */ /* 0x000fe4000800063f */
[----:B0-----:R-:W-:Y:S02]  /*01e0*/  ULEA UR8, UR8, UR4, 0x18 ;  /* 0x0000000408087291 */ /* 0x001fe4000f8ec03f */
[----:B------:R-:W-:-:S04]  /*01f0*/  UIADD3 UR4, -UR5, 0x100000, URZ ;  /* 0x0010000005047890 */ /* 0x000fc8000fffe13f */
[----:B------:R-:W-:Y:S02]  /*0200*/  USHF.L.U32 UR5, UR4, 0xb, URZ ;  /* 0x0000000b04057899 */ /* 0x000fe4000800063f */
[----:B------:R-:W-:Y:S01]  /*0210*/  USHF.L.U32 UR4, UR4, 0x1, URZ ;  /* 0x0000000104047899 */ /* 0x000fe2000800063f */
[----:B------:R-:W0:Y:S11]  /*0220*/  FENCE.VIEW.ASYNC.S ;  /* 0x00000000000073c6 */ /* 0x000e360000000000 */
[----:B0-----:R0:W1:Y:S01]  /*0230*/  SYNCS.EXCH.64 URZ, [UR8], UR4 ;  /* 0x00000004083f75b2 */ /* 0x0010620008000100 */
[----:B------:R0:W2:Y:S01]  /*0240*/  SYNCS.EXCH.64 URZ, [UR8+0x20], UR6 ;  /* 0x00002006083f75b2 */ /* 0x0000a20008000100 */
[----:B------:R0:W3:Y:S01]  /*0250*/  SYNCS.EXCH.64 URZ, [UR8+0x8], UR4 ;  /* 0x00000804083f75b2 */ /* 0x0000e20008000100 */
[----:B------:R0:W4:Y:S01]  /*0260*/  SYNCS.EXCH.64 URZ, [UR8+0x28], UR6 ;  /* 0x00002806083f75b2 */ /* 0x0001220008000100 */
[----:B------:R0:W0:Y:S01]  /*0270*/  SYNCS.EXCH.64 URZ, [UR8+0x10], UR4 ;  /* 0x00001004083f75b2 */ /* 0x0000220008000100 */
[----:B------:R0:W0:Y:S01]  /*0280*/  SYNCS.EXCH.64 URZ, [UR8+0x30], UR6 ;  /* 0x00003006083f75b2 */ /* 0x0000220008000100 */
[----:B------:R0:W0:Y:S01]  /*0290*/  SYNCS.EXCH.64 URZ, [UR8+0x18], UR4 ;  /* 0x00001804083f75b2 */ /* 0x0000220008000100 */
[----:B------:R0:W0:Y:S01]  /*02a0*/  SYNCS.EXCH.64 URZ, [UR8+0x38], UR6 ;  /* 0x00003806083f75b2 */ /* 0x0000220008000100 */
[----:B------:R-:W-:Y:S01]  /*02b0*/  NOP ;  /* 0x0000000000007918 */ /* 0x000fe20000000000 */
.L_x_2:
[----:B------:R-:W5:Y:S01]  /*02c0*/  SHFL.IDX PT, R0, R0, RZ, 0x1f ;  /* 0x00001fff00007589 */ /* 0x000f6200000e0000 */
[----:B------:R-:W-:Y:S01]  /*02d0*/  ELECT P0, URZ, PT ;  /* 0x00000000003f782f */ /* 0x000fe20003800000 */
[----:B------:R-:W1:Y:S01]  /*02e0*/  LDC R2, c[0x0][0x65c] ;  /* 0x00019700ff027b82 */ /* 0x000e620000000800 */
[----:B------:R-:W-:Y:S01]  /*02f0*/  SHF.R.S32.HI R6, RZ, 0x1f, R5 ;  /* 0x0000001fff067819 */ /* 0x000fe20000011405 */
[----:B------:R-:W2:Y:S01]  /*0300*/  S2R R3, SR_CTAID.Y ;  /* 0x0000000000037919 */ /* 0x000ea20000002600 */
[----:B0-----:R-:W-:Y:S01]  /*0310*/  UMOV UR4, 0x20 ;  /* 0x0000002000047882 */ /* 0x001fe20000000000 */
[----:B------:R-:W-:Y:S01]  /*0320*/  ISETP.NE.AND P2, PT, R8, RZ, PT ;  /* 0x000000ff0800720c */ /* 0x000fe20003f45270 */
[----:B------:R-:W-:Y:S01]  /*0330*/  NOP ;  /* 0x0000000000007918 */ /* 0x000fe20000000000 */
[----:B------:R-:W0:Y:S01]  /*0340*/  S2R R4, SR_CTAID.X ;  /* 0x0000000000047919 */ /* 0x000e220000002500 */
[----:B------:R-:W-:Y:S01]  /*0350*/  LEA.HI R6, R6, R5, RZ, 0x2 ;  /* 0x0000000506067211 */ /* 0x000fe200078f10ff */
[----:B------:R-:W-:Y:S01]  /*0360*/  NOP ;  /* 0x0000000000007918 */ /* 0x000fe20000000000 */
[----:B-----5:R-:W-:-:S02]  /*0370*/  ISETP.NE.OR P0, PT, R0, RZ, !P0 ;  /* 0x000000ff0000720c */ /* 0x020fc40004705670 */
[----:B-1----:R-:W-:-:S04]  /*0380*/  ISETP.NE.AND P3, PT, R2, 0x1, PT ;  /* 0x000000010200780c */ /* 0x002fc80003f65270 */
[----:B------:R-:W-:Y:S02]  /*0390*/  P2R R0, PR, RZ, 0x8 ;  /* 0x00000008ff007803 */ /* 0x000fe40000000000 */
[----:B------:R-:W-:-:S05]  /*03a0*/  LOP3.LUT R0, R6, 0xfffffffc, RZ, 0xc0, !PT ;  /* 0xfffffffc06007812 */ /* 0x000fca00078ec0ff */
[----:B------:R-:W-:Y:S01]  /*03b0*/  VOTEU.ALL UP0, P0 ;  /* 0x00000000003f7886 */ /* 0x000fe20000000000 */
[----:B------:R-:W-:Y:S01]  /*03c0*/  IMAD.IADD R0, R5, 0x1, -R0 ;  /* 0x0000000105007824 */ /* 0x000fe200078e0a00 */
[----:B------:R-:W0:Y:S01]  /*03d0*/  @P3 LDC R17, c[0x0][0x10] ;  /* 0x00000400ff113b82 */ /* 0x000e220000000800 */
[----:B------:R-:W-:Y:S01]  /*03e0*/  VOTEU.ALL UP1, P0 ;  /* 0x00000000003f7886 */ /* 0x000fe20000020000 */
[----:B--2---:R-:W-:Y:S01]  /*03f0*/  @P3 IMAD.MOV.U32 R6, RZ, RZ, R3 ;  /* 0x000000ffff063224 */ /* 0x004fe200078e0003 */
[----:B------:R-:W-:Y:S01]  /*0400*/  @!UP0 UMOV UR6, 0x400 ;  /* 0x0000040000068882 */ /* 0x000fe20000000000 */
[----:B------:R-:W-:-:S04]  /*0410*/  @!UP0 UIADD3 UR4, -UR4, 0x100000, URZ ;  /* 0x0010000004048890 */ /* 0x000fc8000fffe13f */
[----:B------:R-:W-:Y:S02]  /*0420*/  @!UP0 USHF.L.U32 UR5, UR4, 0xb, URZ ;  /* 0x0000000b04058899 */ /* 0x000fe4000800063f */
[----:B------:R-:W-:Y:S01]  /*0430*/  @!UP0 USHF.L.U32 UR4, UR4, 0x1, URZ ;  /* 0x0000000104048899 */ /* 0x000fe2000800063f */
[----:B------:R-:W-:Y:S02]  /*0440*/  @P3 IMAD.MOV.U32 R7, RZ, RZ, RZ ;  /* 0x000000ffff073224 */ /* 0x000fe400078e00ff */
[----:B------:R-:W-:Y:S01]  /*0450*/  IMAD.MOV.U32 R5, RZ, RZ, RZ ;  /* 0x000000ffff057224 */ /* 0x000fe200078e00ff */
[----:B------:R-:W1:Y:S01]  /*0460*/  @!UP0 S2UR UR7, SR_CgaCtaId ;  /* 0x00000000000789c3 */ /* 0x000e620000008800 */
[----:B------:R-:W-:-:S07]  /*0470*/  @P3 IMAD.MOV.U32 R11, RZ, RZ, RZ ;  /* 0x000000ffff0b3224 */ /* 0x000fce00078e00ff */
[----:B------:R-:W2:Y:S01]  /*0480*/  @!P3 LDC R9, c[0x0][0xc] ;  /* 0x00000300ff09bb82 */ /* 0x000ea20000000800 */
[----:B0-----:R-:W-:-:S04]  /*0490*/  @P3 IMAD.WIDE.U32 R16, R4, R17, R6 ;  /* 0x0000001104103225 */ /* 0x001fc800078e0006 */
[----:B------:R-:W-:Y:S01]  /*04a0*/  @P3 IMAD.IADD R17, R17, 0x1, R11 ;  /* 0x0000000111113824 */ /* 0x000fe200078e020b */
[----:B-1----:R-:W-:Y:S01]  /*04b0*/  @!UP0 ULEA UR6, UR7, UR6, 0x18 ;  /* 0x0000000607068291 */ /* 0x002fe2000f8ec03f */
[----:B------:R-:W-:Y:S01]  /*04c0*/  VOTEU.ALL UP0, P0 ;  /* 0x00000000003f7886 */ /* 0x000fe20000000000 */
[----:B------:R-:W-:-:S04]  /*04d0*/  ISETP.NE.AND P0, PT, R0, 0x3, PT ;  /* 0x000000030000780c */ /* 0x000fc80003f05270 */
[----:B------:R-:W-:Y:S01]  /*04e0*/  ISETP.EQ.OR P0, PT, R0, RZ, !P0 ;  /* 0x000000ff0000720c */ /* 0x000fe20004702670 */
[----:B--2---:R-:W-:-:S03]  /*04f0*/  @!P3 IMAD.WIDE.U32 R6, R9, R3, R4 ;  /* 0x000000030906b225 */ /* 0x004fc600078e0004 */
[C---:B------:R-:W-:Y:S01]  /*0500*/  ISETP.EQ.AND P0, PT, R8.reuse, RZ, P0 ;  /* 0x000000ff0800720c */ /* 0x040fe20000702270 */
[----:B------:R-:W-:Y:S01]  /*0510*/  VIADD R8, R8, 0xffffffff ;  /* 0xffffffff08087836 */ /* 0x000fe20000000000 */
[----:B------:R-:W0:Y:S02]  /*0520*/  FENCE.VIEW.ASYNC.S ;  /* 0x00000000000073c6 */ /* 0x000e240000000000 */
[----:B0-----:R0:W3:Y:S01]  /*0530*/  @!UP0 SYNCS.EXCH.64 URZ, [UR6+0x50], UR4 ;  /* 0x00005004063f85b2 */ /* 0x0010e20008000100 */
[----:B------:R-:W-:Y:S01]  /*0540*/  @!P3 IMAD.MOV.U32 R16, RZ, RZ, R6 ;  /* 0x000000ffff10b224 */ /* 0x000fe200078e0006 */
[----:B------:R-:W-:Y:S01]  /*0550*/  SEL R19, RZ, 0x1, !P0 ;  /* 0x00000001ff137807 */ /* 0x000fe20004000000 */
[----:B------:R-:W-:Y:S01]  /*0560*/  @!P3 IMAD.MOV.U32 R17, RZ, RZ, R7 ;  /* 0x000000ffff11b224 */ /* 0x000fe200078e0007 */
[----:B------:R-:W-:-:S04]  /*0570*/  ISETP.GE.U32.AND P1, PT, R8, 0x2, PT ;  /* 0x000000020800780c */ /* 0x000fc80003f26070 */
[----:B------:R-:W-:Y:S01]  /*0580*/  SEL R19, R19, 0x2, P1 ;  /* 0x0000000213137807 */ /* 0x000fe20000800000 */
[----:B------:R0:W3:Y:S01]  /*0590*/  @!UP1 SYNCS.EXCH.64 URZ, [UR6+0x58], UR4 ;  /* 0x00005804063f95b2 */ /* 0x0000e20008000100 */
[----:B------:R-:W-:Y:S01]  /*05a0*/  NOP ;  /* 0x0000000000007918 */ /* 0x000fe20000000000 */
[----:B---34-:R-:W-:Y:S06]  /*05b0*/  BAR.SYNC.DEFER_BLOCKING 0x0 ;  /* 0x0000000000007b1d */ /* 0x018fec0000010000 */
[----:B------:R-:W-:Y:S05]  /*05c0*/  @!P2 BRA `(.L_x_3) ;  /* 0x000000980068a947 */ /* 0x000fea0003800000 */
[----:B------:R-:W-:-:S13]  /*05d0*/  ISETP.GT.U32.AND P0, PT, R8, 0x1, PT ;  /* 0x000000010800780c */ /* 0x000fda0003f04070 */
[----:B0-----:R-:W-:Y:S05]  /*05e0*/  @P0 EXIT ;  /* 0x000000000000094d */ /* 0x001fea0003800000 */
[----:B------:R-:W-:Y:S01]  /*05f0*/  ULDC.64 UR4, c[0x0][0x650] ;  /* 0x0001940000047ab9 */ /* 0x000fe20000000a00 */
[----:B------:R-:W-:Y:S01]  /*0600*/  PRMT R0, RZ, 0x7610, R0 ;  /* 0x00007610ff007816 */ /* 0x000fe20000000000 */
[----:B------:R-:W-:Y:S01]  /*0610*/  IMAD.MOV.U32 R153, RZ, RZ, -0x1 ;  /* 0xffffffffff997424 */ /* 0x000fe200078e00ff */
[----:B------:R-:W-:Y:S01]  /*0620*/  ISETP.GE.U32.AND P0, PT, R16, UR4, PT ;  /* 0x0000000410007c0c */ /* 0x000fe2000bf06070 */
[----:B------:R-:W-:Y:S02]  /*0630*/  IMAD.MOV.U32 R152, RZ, RZ, -0x1 ;  /* 0xffffffffff987424 */ /* 0x000fe400078e00ff */
[----:B------:R-:W-:Y:S01]  /*0640*/  IMAD.MOV.U32 R23, RZ, RZ, -0x1 ;  /* 0xffffffffff177424 */ /* 0x000fe200078e00ff */
[----:B------:R-:W-:-:S13]  /*0650*/  ISETP.GE.U32.AND.EX P0, PT, R17, UR5, PT, P0 ;  /* 0x0000000511007c0c */ /* 0x000fda000bf06100 */
[----:B------:R-:W-:Y:S05]  /*0660*/  @P0 BRA `(.L_x_4) ;  /* 0x0000000400540947 */ /* 0x000fea0003800000 */
[----:B------:R-:W0:Y:S01]  /*0670*/  LDC.64 R14, c[0x0][0x628] ;  /* 0x00018a00ff0e7b82 */ /* 0x000e220000000a00 */
[----:B------:R-:W-:Y:S02]  /*0680*/  IMAD.MOV.U32 R6, RZ, RZ, R16 ;  /* 0x000000ffff067224 */ /* 0x000fe400078e0010 */
[----:B------:R-:W-:-:S05]  /*0690*/  IMAD.MOV.U32 R7, RZ, RZ, R17 ;  /* 0x000000ffff077224 */ /* 0x000fca00078e0011 */
[----:B------:R-:W1:Y:S08]  /*06a0*/  LDC R0, c[0x0][0x630] ;  /* 0x00018c00ff007b82 */ /* 0x000e700000000800 */
[----:B------:R-:W2:Y:S01]  /*06b0*/  LDC.64 R20, c[0x0][0x620] ;  /* 0x00018800ff147b82 */ /* 0x000ea20000000a00 */
[----:B0-----:R-:W-:-:S04]  /*06c0*/  ISETP.NE.U32.AND P0, PT, R14, RZ, PT ;  /* 0x000000ff0e00720c */ /* 0x001fc80003f05070 */
[----:B------:R-:W-:-:S13]  /*06d0*/  ISETP.NE.AND.EX P0, PT, R15, RZ, PT, P0 ;  /* 0x000000ff0f00720c */ /* 0x000fda0003f05300 */
[----:B-12---:R-:W-:Y:S05]  /*06e0*/  @!P0 BRA `(.L_x_5) ;  /* 0x0000000000288947 */ /* 0x006fea0003800000 */
[----:B------:R-:W0:Y:S02]  /*06f0*/  LDC R11, c[0x0][0x634] ;  /* 0x00018d00ff0b7b82 */ /* 0x000e240000000800 */
[----:B0-----:R-:W-:-:S05]  /*0700*/  IADD3 R11, P0, R16, R11, RZ ;  /* 0x0000000b100b7210 */ /* 0x001fca0007f1e0ff */
[----:B------:R-:W-:-:S04]  /*0710*/  IMAD.X R13, RZ, RZ, R17, P0 ;  /* 0x000000ffff0d7224 */ /* 0x000fc800000e0611 */
[----:B------:R-:W-:-:S04]  /*0720*/  IMAD.WIDE.U32 R6, R13, R14, RZ ;  /* 0x0000000e0d067225 */ /* 0x000fc800078e00ff */
[----:B------:R-:W-:-:S04]  /*0730*/  IMAD.WIDE.U32 R8, P0, R11, R15, R6 ;  /* 0x0000000f0b087225 */ /* 0x000fc80007800006 */
[----:B------:R-:W-:-:S04]  /*0740*/  IMAD.WIDE.U32 R6, R11, R14, RZ ;  /* 0x0000000e0b067225 */ /* 0x000fc800078e00ff */
[----:B------:R-:W-:Y:S01]  /*0750*/  IMAD.X R11, RZ, RZ, RZ, P0 ;  /* 0x000000ffff0b7224 */ /* 0x000fe200000e06ff */
[----:B------:R-:W-:Y:S01]  /*0760*/  IADD3 RZ, P0, R7, R8, RZ ;  /* 0x0000000807ff7210 */ /* 0x000fe20007f1e0ff */
[----:B------:R-:W-:-:S04]  /*0770*/  IMAD.MOV.U32 R10, RZ, RZ, R9 ;  /* 0x000000ffff0a7224 */ /* 0x000fc800078e0009 */
[----:B------:R-:W-:-:S08]  /*0780*/  IMAD.WIDE.U32.X R6, R13, R15, R10, P0 ;  /* 0x0000000f0d067225 */ /* 0x000fd000000e040a */
.L_x_5:
[-CC-:B------:R-:W-:Y:S01]  /*0790*/  SHF.R.U64 R23, R6, R0.reuse, R7.reuse ;  /* 0x0000000006177219 */ /* 0x180fe20000001207 */
[----:B------:R-:W0:Y:S01]  /*07a0*/  LDC R10, c[0x0][0x618] ;  /* 0x00018600ff0a7b82 */ /* 0x000e220000000800 */
[----:B------:R-:W-:Y:S01]  /*07b0*/  SHF.R.U32.HI R5, RZ, R0, R7 ;  /* 0x00000000ff057219 */ /* 0x000fe20000011607 */
[----:B------:R-:W-:Y:S01]  /*07c0*/  ULDC UR4, c[0x0][0x150] ;  /* 0x0000540000047ab9 */ /* 0x000fe20000000800 */
[----:B------:R-:W-:Y:S02]  /*07d0*/  IADD3 R9, P0, RZ, -R23, RZ ;  /* 0x80000017ff097210 */ /* 0x000fe40007f1e0ff */
[----:B------:R-:W-:-:S03]  /*07e0*/  I2FP.F32.U32 R0, R4 ;  /* 0x0000000400007245 */ /* 0x000fc60000201000 */
[----:B------:R-:W1:Y:S01]  /*07f0*/  LDC.64 R28, c[0x0][0x640] ;  /* 0x00019000ff1c7b82 */ /* 0x000e620000000a00 */
[----:B------:R-:W-:Y:S02]  /*0800*/  IMAD.X R11, RZ, RZ, ~R5, P0 ;  /* 0x000000ffff0b7224 */ /* 0x000fe400000e0e05 */
[----:B------:R-:W-:Y:S01]  /*0810*/  FMUL R0, R0, UR4 ;  /* 0x0000000400007c20 */ /* 0x000fe20008400000 */
[----:B------:R-:W-:Y:S01]  /*0820*/  IMAD.WIDE.U32 R6, R9, R20, R16 ;  /* 0x0000001409067225 */ /* 0x000fe200078e0010 */
[----:B------:R-:W-:-:S03]  /*0830*/  ULDC UR4, c[0x0][0x154] ;  /* 0x0000550000047ab9 */ /* 0x000fc60000000800 */
[----:B------:R-:W-:Y:S01]  /*0840*/  IMAD R8, R11, R20, RZ ;  /* 0x000000140b087224 */ /* 0x000fe200078e02ff */
[----:B------:R-:W2:Y:S01]  /*0850*/  LDC R5, c[0x0][0x144] ;  /* 0x00005100ff057b82 */ /* 0x000ea20000000800 */
[----:B------:R-:W3:Y:S02]  /*0860*/  F2I.U32.TRUNC.NTZ R0, R0 ;  /* 0x0000000000007305 */ /* 0x000ee4000020f000 */
[----:B------:R-:W-:-:S04]  /*0870*/  IMAD R9, R9, R21, R8 ;  /* 0x0000001509097224 */ /* 0x000fc800078e0208 */
[----:B------:R-:W-:Y:S01]  /*0880*/  IMAD.IADD R7, R7, 0x1, R9 ;  /* 0x0000000107077824 */ /* 0x000fe200078e0209 */
[----:B------:R-:W4:Y:S01]  /*0890*/  LDC R12, c[0x0][0x608] ;  /* 0x00018200ff0c7b82 */ /* 0x000f220000000800 */
[----:B------:R-:W-:-:S03]  /*08a0*/  IMAD.MOV.U32 R9, RZ, RZ, -0x1 ;  /* 0xffffffffff097424 */ /* 0x000fc600078e00ff */
[-CC-:B0-----:R-:W-:Y:S02]  /*08b0*/  SHF.R.U64 R20, R6, R10.reuse, R7.reuse ;  /* 0x0000000a06147219 */ /* 0x181fe40000001207 */
[----:B------:R-:W-:Y:S02]  /*08c0*/  I2FP.F32.U32 R6, R3 ;  /* 0x0000000300067245 */ /* 0x000fe40000201000 */
[----:B------:R-:W0:Y:S01]  /*08d0*/  LDC R26, c[0x0][0x658] ;  /* 0x00019600ff1a7b82 */ /* 0x000e220000000800 */
[----:B-1----:R-:W-:Y:S01]  /*08e0*/  ISETP.NE.U32.AND P0, PT, R28, RZ, PT ;  /* 0x000000ff1c00720c */ /* 0x002fe20003f05070 */
[----:B---3--:R-:W-:Y:S01]  /*08f0*/  IMAD.MOV R8, RZ, RZ, -R0 ;  /* 0x000000ffff087224 */ /* 0x008fe200078e0a00 */
[----:B------:R-:W-:Y:S01]  /*0900*/  SHF.R.U32.HI R7, RZ, R10, R7 ;  /* 0x0000000aff077219 */ /* 0x000fe20000011607 */
[----:B------:R-:W-:Y:S01]  /*0910*/  FMUL R6, R6, UR4 ;  /* 0x0000000406067c20 */ /* 0x000fe20008400000 */
[----:B------:R-:W-:-:S03]  /*0920*/  ISETP.NE.AND.EX P0, PT, R29, RZ, PT, P0 ;  /* 0x000000ff1d00720c */ /* 0x000fc60003f05300 */
[----:B------:R-:W1:Y:S01]  /*0930*/  LDC R14, c[0x0][0x148] ;  /* 0x00005200ff0e7b82 */ /* 0x000e620000000800 */
[----:B--2---:R-:W-:-:S07]  /*0940*/  IMAD R0, R5, R8, R4 ;  /* 0x0000000805007224 */ /* 0x004fce00078e0204 */
[----:B------:R-:W2:Y:S01]  /*0950*/  LDC R24, c[0x0][0x600] ;  /* 0x00018000ff187b82 */ /* 0x000ea20000000800 */
[-CC-:B----4-:R-:W-:Y:S02]  /*0960*/  SHF.R.U64 R30, R20, R12.reuse, R7.reuse ;  /* 0x0000000c141e7219 */ /* 0x190fe40000001207 */
[----:B------:R-:W-:Y:S01]  /*0970*/  SHF.R.U32.HI R5, RZ, R12, R7 ;  /* 0x0000000cff057219 */ /* 0x000fe20000011607 */
[----:B------:R-:W-:Y:S01]  /*0980*/  IMAD.MOV.U32 R7, RZ, RZ, 0x1 ;  /* 0x00000001ff077424 */ /* 0x000fe200078e00ff */
[----:B------:R3:W4:Y:S03]  /*0990*/  F2I.U32.TRUNC.NTZ R12, R6 ;  /* 0x00000006000c7305 */ /* 0x000726000020f000 */
[----:B------:R-:W1:Y:S01]  /*09a0*/  LDC R15, c[0x0][0x648] ;  /* 0x00019200ff0f7b82 */ /* 0x000e620000000800 */
[-C--:B0-----:R-:W-:Y:S02]  /*09b0*/  SHF.L.U32 R4, R9, R26.reuse, RZ ;  /* 0x0000001a09047219 */ /* 0x081fe400000006ff */
[----:B------:R-:W-:-:S02]  /*09c0*/  SHF.R.U64 R32, R30, R26, R5 ;  /* 0x0000001a1e207219 */ /* 0x000fc40000001205 */
[----:B------:R-:W-:Y:S02]  /*09d0*/  LOP3.LUT R11, RZ, R4, RZ, 0x33, !PT ;  /* 0x00000004ff0b7212 */ /* 0x000fe400078e33ff */
[-C--:B------:R-:W-:Y:S01]  /*09e0*/  SHF.R.U32.HI R5, RZ, R26.reuse, R5 ;  /* 0x0000001aff057219 */ /* 0x080fe20000011605 */
[----:B------:R-:W0:Y:S01]  /*09f0*/  LDC R21, c[0x0][0x638] ;  /* 0x00018e00ff157b82 */ /* 0x000e220000000800 */
[----:B------:R-:W-:Y:S01]  /*0a00*/  SHF.L.U32 R10, R7, R26, RZ ;  /* 0x0000001a070a7219 */ /* 0x000fe200000006ff */
[----:B------:R-:W-:-:S06]  /*0a10*/  IMAD.MOV.U32 R4, RZ, RZ, R32 ;  /* 0x000000ffff047224 */ /* 0x000fcc00078e0020 */
[----:B------:R-:W0:Y:S01]  /*0a20*/  LDC R153, c[0x0][0x610] ;  /* 0x00018400ff997b82 */ /* 0x000e220000000800 */
[----:B---34-:R-:W-:Y:S05]  /*0a30*/  @!P0 BRA `(.L_x_6) ;  /* 0x0000000000288947 */ /* 0x018fea0003800000 */
[----:B------:R-:W3:Y:S02]  /*0a40*/  LDC R9, c[0x0][0x64c] ;  /* 0x00019300ff097b82 */ /* 0x000ee40000000800 */
[----:B---3--:R-:W-:-:S05]  /*0a50*/  IADD3 R9, P0, R32, R9, RZ ;  /* 0x0000000920097210 */ /* 0x008fca0007f1e0ff */
        /* <DEDUP_REMOVED lines=8> */
.L_x_6:
[----:B-1----:R-:W-:Y:S01]  /*0ae0*/  SHF.R.U64 R4, R4, R15, R5 ;  /* 0x0000000f04047219 */ /* 0x002fe20000001205 */
[----:B--2---:R-:W-:Y:S01]  /*0af0*/  VIADD R5, R24, 0xffffffff ;  /* 0xffffffff18057836 */ /* 0x004fe20000000000 */
[----:B------:R-:W-:Y:S01]  /*0b00*/  LOP3.LUT R11, R30, R11, RZ, 0xc0, !PT ;  /* 0x0000000b1e0b7212 */ /* 0x000fe200078ec0ff */
[----:B------:R-:W-:Y:S02]  /*0b10*/  IMAD.MOV R12, RZ, RZ, -R12 ;  /* 0x000000ffff0c7224 */ /* 0x000fe400078e0a0c */
[----:B------:R-:W-:Y:S02]  /*0b20*/  IMAD.MOV R6, RZ, RZ, -R4 ;  /* 0x000000ffff067224 */ /* 0x000fe400078e0a04 */
[----:B------:R-:W-:Y:S01]  /*0b30*/  IMAD R11, R10, R4, R11 ;  /* 0x000000040a0b7224 */ /* 0x000fe200078e020b */
[----:B------:R-:W-:Y:S01]  /*0b40*/  LOP3.LUT R4, R20, R5, RZ, 0xc0, !PT ;  /* 0x0000000514047212 */ /* 0x000fe200078ec0ff */
[----:B------:R-:W-:Y:S02]  /*0b50*/  @P3 IMAD R0, R14, R12, R3 ;  /* 0x0000000c0e003224 */ /* 0x000fe400078e0203 */
[----:B0-----:R-:W-:-:S02]  /*0b60*/  IMAD R3, R6, R21, R32 ;  /* 0x0000001506037224 */ /* 0x001fc400078e0220 */
[----:B------:R-:W-:Y:S02]  /*0b70*/  IMAD R153, R11, R153, R0 ;  /* 0x000000990b997224 */ /* 0x000fe400078e0200 */
[----:B------:R-:W-:Y:S02]  /*0b80*/  IMAD R4, R3, R24, R4 ;  /* 0x0000001803047224 */ /* 0x000fe400078e0204 */
[----:B------:R-:W-:-:S03]  /*0b90*/  IMAD.MOV.U32 R0, RZ, RZ, 0x1 ;  /* 0x00000001ff007424 */ /* 0x000fc600078e00ff */
[----:B------:R-:W-:Y:S02]  /*0ba0*/  SEL R152, R4, R153, !P3 ;  /* 0x0000009904987207 */ /* 0x000fe40005800000 */
[----:B------:R-:W-:-:S07]  /*0bb0*/  SEL R153, R153, R4, !P3 ;  /* 0x0000000499997207 */ /* 0x000fce0005800000 */
.L_x_4:
[----:B------:R-:W-:-:S08]  /*0bc0*/  NOP ;  /* 0x0000000000007918 */ /* 0x000fd00000000000 */
[----:B------:R-:W0:Y:S02]  /*0bd0*/  USETMAXREG.TRY_ALLOC.CTAPOOL UP0, 0xe8 ;  /* 0x000000e8000079c8 */ /* 0x000e240008000600 */
[----:B0-----:R-:W-:-:S13]  /*0be0*/  PLOP3.LUT P0, PT, PT, PT, UP0, 0x80, 0x0 ;  /* 0x000000000000781c */ /* 0x001fda0003f0f008 */
[----:B------:R-:W-:Y:S05]  /*0bf0*/  @!P0 BRA `(.L_x_4) ;  /* 0xfffffffc00f08947 */ /* 0x000fea000383ffff */
[----:B------:R-:W-:Y:S01]  /*0c00*/  ULDC.64 UR4, c[0x0][0x598] ;  /* 0x0001660000047ab9 */ /* 0x000fe20000000a00 */
[----:B------:R-:W-:Y:S01]  /*0c10*/  ULDC.64 UR36, c[0x0][0x208] ;  /* 0x0000820000247ab9 */ /* 0x000fe20000000a00 */
[----:B------:R-:W-:-:S04]  /*0c20*/  ISETP.NE.U32.AND P0, PT, RZ, UR4, PT ;  /* 0x00000004ff007c0c */ /* 0x000fc8000bf05070 */
[----:B------:R-:W-:-:S13]  /*0c30*/  ISETP.NE.AND.EX P0, PT, RZ, UR5, PT, P0 ;  /* 0x00000005ff007c0c */ /* 0x000fda000bf05300 */
[----:B------:R-:W-:Y:S05]  /*0c40*/  @!P0 BRA `(.L_x_7) ;  /* 0x00000000001c8947 */ /* 0x000fea0003800000 */
[----:B------:R-:W0:Y:S02]  /*0c50*/  LDC.64 R4, c[0x0][0x598] ;  /* 0x00016600ff047b82 */ /* 0x000e240000000a00 */
[----:B0-----:R-:W2:Y:S02]  /*0c60*/  LDG.E.64 R4, desc[UR36][R4.64] ;  /* 0x0000002404047981 */ /* 0x001ea4000c1e1b00 */
[----:B--2---:R-:W-:-:S04]  /*0c70*/  ISETP.NE.U32.AND P0, PT, R4, RZ, PT ;  /* 0x000000ff0400720c */ /* 0x004fc80003f05070 */
[----:B------:R-:W-:-:S13]  /*0c80*/  ISETP.NE.AND.EX P0, PT, R5, RZ, PT, P0 ;  /* 0x000000ff0500720c */ /* 0x000fda0003f05300 */
[----:B------:R-:W-:Y:S05]  /*0c90*/  @!P0 BRA `(.L_x_7) ;  /* 0x0000000000088947 */ /* 0x000fea0003800000 */
[----:B------:R0:W5:Y:S01]  /*0ca0*/  LD.E R154, desc[UR36][R4.64] ;  /* 0x00000024049a7980 */ /* 0x000162000c101900 */
[----:B------:R-:W-:Y:S05]  /*0cb0*/  BRA `(.L_x_8) ;  /* 0x0000000000247947 */ /* 0x000fea0003800000 */
.L_x_7:
[----:B------:R-:W-:Y:S02]  /*0cc0*/  ULDC.64 UR4, c[0x0][0x588] ;  /* 0x0001620000047ab9 */ /* 0x000fe40000000a00 */
[----:B------:R-:W-:-:S04]  /*0cd0*/  ISETP.NE.U32.AND P0, PT, RZ, UR4, PT ;  /* 0x00000004ff007c0c */ /* 0x000fc8000bf05070 */
[----:B------:R-:W-:-:S13]  /*0ce0*/  ISETP.NE.AND.EX P0, PT, RZ, UR5, PT, P0 ;  /* 0x00000005ff007c0c */ /* 0x000fda000bf05300 */
[----:B------:R-:W-:Y:S05]  /*0cf0*/  @!P0 BRA `(.L_x_9) ;  /* 0x00000000000c8947 */ /* 0x000fea0003800000 */
[----:B------:R-:W0:Y:S02]  /*0d00*/  LDC.64 R154, c[0x0][0x588] ;  /* 0x00016200ff9a7b82 */ /* 0x000e240000000a00 */
[----:B0-----:R1:W5:Y:S01]  /*0d10*/  LDG.E R154, desc[UR36][R154.64] ;  /* 0x000000249a9a7981 */ /* 0x001362000c1e1900 */
[----:B------:R-:W-:Y:S05]  /*0d20*/  BRA `(.L_x_8) ;  /* 0x0000000000087947 */ /* 0x000fea0003800000 */
.L_x_9:
[----:B------:R-:W-:Y:S02]  /*0d30*/  ULDC UR4, c[0x0][0x580] ;  /* 0x0001600000047ab9 */ /* 0x000fe40000000800 */
[----:B------:R-:W-:-:S07]  /*0d40*/  IMAD.U32 R154, RZ, RZ, UR4 ;  /* 0x00000004ff9a7e24 */ /* 0x000fce000f8e00ff */
.L_x_8:
[----:B------:R-:W-:Y:S02]  /*0d50*/  ULDC.64 UR4, c[0x0][0x5a0] ;  /* 0x0001680000047ab9 */ /* 0x000fe40000000a00 */
[----:B------:R-:W-:-:S04]  /*0d60*/  ISETP.NE.U32.AND P0, PT, RZ, UR4, PT ;  /* 0x00000004ff007c0c */ /* 0x000fc8000bf05070 */
[----:B------:R-:W-:-:S13]  /*0d70*/  ISETP.NE.AND.EX P0, PT, RZ, UR5, PT, P0 ;  /* 0x00000005ff007c0c */ /* 0x000fda000bf05300 */
[----:B------:R-:W-:Y:S05]  /*0d80*/  @!P0 BRA `(.L_x_10) ;  /* 0x00000000001c8947 */ /* 0x000fea0003800000 */
[----:B0-----:R-:W0:Y:S02]  /*0d90*/  LDC.64 R4, c[0x0][0x5a0] ;  /* 0x00016800ff047b82 */ /* 0x001e240000000a00 */
[----:B0-----:R-:W2:Y:S02]  /*0da0*/  LDG.E.64 R4, desc[UR36][R4.64] ;  /* 0x0000002404047981 */ /* 0x001ea4000c1e1b00 */
[----:B--2---:R-:W-:-:S04]  /*0db0*/  ISETP.NE.U32.AND P0, PT, R4, RZ, PT ;  /* 0x000000ff0400720c */ /* 0x004fc80003f05070 */
[----:B------:R-:W-:-:S13]  /*0dc0*/  ISETP.NE.AND.EX P0, PT, R5, RZ, PT, P0 ;  /* 0x000000ff0500720c */ /* 0x000fda0003f05300 */
[----:B------:R-:W-:Y:S05]  /*0dd0*/  @!P0 BRA `(.L_x_10) ;  /* 0x0000000000088947 */ /* 0x000fea0003800000 */
[----:B-1----:R0:W5:Y:S01]  /*0de0*/  LD.E R155, desc[UR36][R4.64] ;  /* 0x00000024049b7980 */ /* 0x002162000c101900 */
[----:B------:R-:W-:Y:S05]  /*0df0*/  BRA `(.L_x_11) ;  /* 0x0000000000247947 */ /* 0x000fea0003800000 */
.L_x_10:
[----:B------:R-:W-:Y:S02]  /*0e00*/  ULDC.64 UR4, c[0x0][0x590] ;  /* 0x0001640000047ab9 */ /* 0x000fe40000000a00 */
[----:B------:R-:W-:-:S04]  /*0e10*/  ISETP.NE.U32.AND P0, PT, RZ, UR4, PT ;  /* 0x00000004ff007c0c */ /* 0x000fc8000bf05070 */
[----:B------:R-:W-:-:S13]  /*0e20*/  ISETP.NE.AND.EX P0, PT, RZ, UR5, PT, P0 ;  /* 0x00000005ff007c0c */ /* 0x000fda000bf05300 */
[----:B------:R-:W-:Y:S05]  /*0e30*/  @!P0 BRA `(.L_x_12) ;  /* 0x00000000000c8947 */ /* 0x000fea0003800000 */
[----:B0-----:R-:W1:Y:S02]  /*0e40*/  LDC.64 R4, c[0x0][0x590] ;  /* 0x00016400ff047b82 */ /* 0x001e640000000a00 */
[----:B-1----:R1:W5:Y:S01]  /*0e50*/  LDG.E R155, desc[UR36][R4.64] ;  /* 0x00000024049b7981 */ /* 0x002362000c1e1900 */
[----:B------:R-:W-:Y:S05]  /*0e60*/  BRA `(.L_x_11) ;  /* 0x0000000000087947 */ /* 0x000fea0003800000 */
.L_x_12:
[----:B------:R-:W-:Y:S02]  /*0e70*/  ULDC UR4, c[0x0][0x584] ;  /* 0x0001610000047ab9 */ /* 0x000fe40000000800 */
[----:B-1----:R-:W-:-:S07]  /*0e80*/  IMAD.U32 R155, RZ, RZ, UR4 ;  /* 0x00000004ff9b7e24 */ /* 0x002fce000f8e00ff */
.L_x_11:
[----:B------:R-:W-:-:S13]  /*0e90*/  LOP3.LUT P0, RZ, R0, 0xff, RZ, 0xc0, !PT ;  /* 0x000000ff00ff7812 */ /* 0x000fda000780c0ff */
[----:B------:R-:W-:Y:S05]  /*0ea0*/  @!P0 EXIT ;  /* 0x000000000000894d */ /* 0x000fea0003800000 */
[----:B------:R-:W-:Y:S01]  /*0eb0*/  ULDC UR4, c[0x0][0x28c] ;  /* 0x0000a30000047ab9 */ /* 0x000fe20000000800 */
[----:B------:R-:W-:Y:S01]  /*0ec0*/  LOP3.LUT R158, R19, 0x1, RZ, 0xfc, !PT ;  /* 0x00000001139e7812 */ /* 0x000fe200078efcff */
[----:B------:R-:W-:Y:S01]  /*0ed0*/  UIADD3 UR4, UR4, 0x3f, URZ ;  /* 0x0000003f04047890 */ /* 0x000fe2000fffe03f */
[----:B------:R-:W-:Y:S01]  /*0ee0*/  UMOV UR38, URZ ;  /* 0x0000003f00267c82 */ /* 0x000fe20008000000 */
[----:B------:R-:W-:Y:S02]  /*0ef0*/  UMOV UR39, URZ ;  /* 0x0000003f00277c82 */ /* 0x000fe40008000000 */
[----:B------:R-:W-:-:S04]  /*0f00*/  USHF.R.S32.HI UR5, URZ, 0x1f, UR4 ;  /* 0x0000001f3f057899 */ /* 0x000fc80008011404 */
[----:B------:R-:W-:-:S04]  /*0f10*/  ULEA.HI UR5, UR5, UR4, URZ, 0x6 ;  /* 0x0000000405057291 */ /* 0x000fc8000f8f303f */
[----:B------:R-:W-:-:S12]  /*0f20*/  USHF.R.S32.HI UR40, URZ, 0x6, UR5 ;  /* 0x000000063f287899 */ /* 0x000fd80008011405 */
.L_x_286:
[----:B------:R-:W-:Y:S01]  /*0f30*/  LOP3.LUT R0, R18, 0x80, RZ, 0xc0, !PT ;  /* 0x0000008012007812 */ /* 0x000fe200078ec0ff */
[----:B--2---:R-:W2:Y:S01]  /*0f40*/  S2UR UR7, SR_CgaCtaId ;  /* 0x00000000000779c3 */ /* 0x004ea20000008800 */
[----:B------:R-:W-:Y:S02]  /*0f50*/  UMOV UR6, 0x400 ;  /* 0x0000040000067882 */ /* 0x000fe40000000000 */
[----:B------:R-:W-:-:S06]  /*0f60*/  SHF.R.U32.HI R0, RZ, 0x7, R0 ;  /* 0x00000007ff007819 */ /* 0x000fcc0000011600 */
[----:B---3--:R-:W3:Y:S01]  /*0f70*/  SHFL.IDX PT, R0, R0, RZ, 0x1f ;  /* 0x00001fff00007589 */ /* 0x008ee200000e0000 */
[----:B--2---:R-:W-:Y:S01]  /*0f80*/  ULEA UR42, UR7, UR6, 0x18 ;  /* 0x00000006072a7291 */ /* 0x004fe2000f8ec03f */
[----:B---3--:R-:W-:-:S13]  /*0f90*/  R2UR UR4, R0 ;  /* 0x00000000000472ca */ /* 0x008fda00000e0000 */
[----:B------:R-:W-:-:S04]  /*0fa0*/  ULEA.HI UR5, UR4, UR4, URZ, 0x1 ;  /* 0x0000000404057291 */ /* 0x000fc8000f8f083f */
[----:B------:R-:W-:-:S04]  /*0fb0*/  ULOP3.LUT UR5, UR5, 0x7fffe, URZ, 0xc0, !UPT ;  /* 0x0007fffe05057892 */ /* 0x000fc8000f8ec03f */
[----:B------:R-:W-:-:S03]  /*0fc0*/  UIADD3 UR5, UR4, -UR5, URZ ;  /* 0x8000000504057290 */ /* 0x000fc6000fffe03f */
[----:B------:R-:W-:Y:S01]  /*0fd0*/  ULDC UR4, c[0x0][0x28c] ;  /* 0x0000a30000047ab9 */ /* 0x000fe20000000800 */
[----:B------:R-:W-:Y:S01]  /*0fe0*/  ULEA UR5, UR5, UR42, 0xd ;  /* 0x0000002a05057291 */ /* 0x000fe2000f8e683f */
[----:B------:R-:W-:-:S03]  /*0ff0*/  ISETP.LT.AND P0, PT, RZ, UR4, PT ;  /* 0x00000004ff007c0c */ /* 0x000fc6000bf01270 */
[----:B------:R-:W-:-:S04]  /*1000*/  UIADD3 UR5, UR5, 0x100, URZ ;  /* 0x0000010005057890 */ /* 0x000fc8000fffe03f */
[----:B------:R-:W-:-:S04]  /*1010*/  USHF.R.U32.HI UR5, URZ, 0x4, UR5 ;  /* 0x000000043f057899 */ /* 0x000fc80008011605 */
[----:B------:R-:W-:Y:S02]  /*1020*/  ULOP3.LUT UR41, UR5, 0x3fff, URZ, 0xc0, !UPT ;  /* 0x00003fff05297892 */ /* 0x000fe4000f8ec03f */
[----:B-1----:R-:W-:Y:S10]  /*1030*/  @P0 BRA `(.L_x_13) ;  /* 0x0000000000400947 */ /* 0x002ff40003800000 */
[----:B------:R-:W-:Y:S01]  /*1040*/  MOV R0, 0x0 ;  /* 0x0000000000007802 */ /* 0x000fe20000000f00 */
[----:B------:R-:W-:Y:S01]  /*1050*/  ULDC.64 UR4, c[0x4][0x68] ;  /* 0x01001a0000047ab9 */ /* 0x000fe20000000a00 */
[----:B------:R-:W-:Y:S01]  /*1060*/  ULDC.64 UR6, c[0x4][0x8] ;  /* 0x0100020000067ab9 */ /* 0x000fe20000000a00 */
[----:B01----:R-:W-:Y:S01]  /*1070*/  IMAD.U32 R4, RZ, RZ, UR4 ;  /* 0x00000004ff047e24 */ /* 0x003fe2000f8e00ff */
[----:B------:R0:W1:Y:S01]  /*1080*/  LDC.64 R14, c[0x4][R0] ;  /* 0x01000000000e7b82 */ /* 0x0000620000000a00 */
[----:B------:R-:W-:Y:S01]  /*1090*/  IMAD.U32 R5, RZ, RZ, UR5 ;  /* 0x00000005ff057e24 */ /* 0x000fe2000f8e00ff */
[----:B------:R-:W-:Y:S01]  /*10a0*/  ULDC.64 UR4, c[0x4][0x70] ;  /* 0x01001c0000047ab9 */ /* 0x000fe20000000a00 */
[----:B------:R-:W-:Y:S02]  /*10b0*/  IMAD.U32 R10, RZ, RZ, UR6 ;  /* 0x00000006ff0a7e24 */ /* 0x000fe4000f8e00ff */
[----:B------:R-:W-:Y:S02]  /*10c0*/  IMAD.U32 R6, RZ, RZ, UR4 ;  /* 0x00000004ff067e24 */ /* 0x000fe4000f8e00ff */
[----:B------:R-:W-:-:S02]  /*10d0*/  IMAD.U32 R7, RZ, RZ, UR5 ;  /* 0x00000005ff077e24 */ /* 0x000fc4000f8e00ff */
[----:B------:R-:W-:Y:S02]  /*10e0*/  IMAD.U32 R11, RZ, RZ, UR7 ;  /* 0x00000007ff0b7e24 */ /* 0x000fe4000f8e00ff */
[----:B------:R-:W-:Y:S02]  /*10f0*/  IMAD.MOV.U32 R8, RZ, RZ, 0x1e1 ;  /* 0x000001e1ff087424 */ /* 0x000fe400078e00ff */
[----:B------:R-:W-:Y:S02]  /*1100*/  IMAD.MOV.U32 R12, RZ, RZ, 0x1 ;  /* 0x00000001ff0c7424 */ /* 0x000fe400078e00ff */
[----:B0-----:R-:W-:-:S07]  /*1110*/  IMAD.MOV.U32 R13, RZ, RZ, RZ ;  /* 0x000000ffff0d7224 */ /* 0x001fce00078e00ff */
[----:B------:R-:W-:-:S07]  /*1120*/  LEPC R20, `(.L_x_13) ;  /* 0x000000001014794e */ /* 0x000fce0000000000 */
[----:B-1---5:R-:W-:Y:S05]  /*1130*/  CALL.ABS.NOINC R14 ;  /* 0x000000000e007343 */ /* 0x022fea0003c00000 */
.L_x_13:
[----:B------:R-:W-:-:S13]  /*1140*/  ISETP.NE.AND P0, PT, R158, 0x3, PT ;  /* 0x000000039e00780c */ /* 0x000fda0003f05270 */
[----:B------:R-:W-:Y:S05]  /*1150*/  @!P0 BRA `(.L_x_14) ;  /* 0x0000000000048947 */ /* 0x000fea0003800000 */
[----:B------:R-:W-:Y:S01]  /*1160*/  BPT.TRAP 0x1 ;  /* 0x000000040000795c */ /* 0x000fe20000300000 */
.L_x_14:
[----:B------:R-:W-:Y:S02]  /*1170*/  IMAD.U32 R3, RZ, RZ, UR39 ;  /* 0x00000027ff037e24 */ /* 0x000fe4000f8e00ff */
[----:B------:R-:W-:-:S03]  /*1180*/  IMAD.U32 R0, RZ, RZ, UR38 ;  /* 0x00000026ff007e24 */ /* 0x000fc6000f8e00ff */
[----:B------:R-:W-:Y:S02]  /*1190*/  LEA R3, R3, UR42, 0x3 ;  /* 0x0000002a03037c11 */ /* 0x000fe4000f8e18ff */
[----:B------:R-:W-:-:S04]  /*11a0*/  SHF.L.U32 R0, R0, 0x1f, RZ ;  /* 0x0000001f00007819 */ /* 0x000fc800000006ff */
[----:B------:R2:W3:Y:S01]  /*11b0*/  SYNCS.PHASECHK.TRANS64.TRYWAIT P1, [R3+URZ], R0 ;  /* 0x00000000030075a7 */ /* 0x0004e2000802017f */
[----:B------:R-:W-:Y:S05]  /*11c0*/  @!P0 BRA `(.L_x_15) ;  /* 0x0000000000048947 */ /* 0x000fea0003800000 */
[----:B------:R-:W-:Y:S01]  /*11d0*/  BPT.TRAP 0x1 ;  /* 0x000000040000795c */ /* 0x000fe20000300000 */
.L_x_15:
[----:B---3--:R-:W-:Y:S05]  /*11e0*/  @P1 BRA `(.L_x_16) ;  /* 0x0000000000081947 */ /* 0x008fea0003800000 */
[----:B------:R-:W3:Y:S02]  /*11f0*/  SYNCS.PHASECHK.TRANS64.TRYWAIT P1, [R3+URZ], R0 ;  /* 0x00000000030075a7 */ /* 0x000ee4000802017f */
[----:B---3--:R-:W-:Y:S05]  /*1200*/  @!P1 BRA `(.L_x_17) ;  /* 0x000000a000e89947 */ /* 0x008fea0003800000 */
.L_x_16:
[----:B------:R-:W-:-:S04]  /*1210*/  UISETP.LT.AND UP0, UPT, UR40, 0x1, UPT ;  /* 0x000000012800788c */ /* 0x000fc8000bf01270 */
[----:B------:R-:W-:-:S04]  /*1220*/  USEL UR4, UR40, 0x1, UP0 ;  /* 0x0000000128047887 */ /* 0x000fc80008000000 */
[----:B------:R-:W-:-:S06]  /*1230*/  UIADD3 UR4, UR40, -UR4, URZ ;  /* 0x8000000428047290 */ /* 0x000fcc000fffe03f */
[----:B--23--:R-:W-:Y:S01]  /*1240*/  IMAD.U32 R0, RZ, RZ, UR4 ;  /* 0x00000004ff007e24 */ /* 0x00cfe2000f8e00ff */
[----:B------:R-:W-:Y:S05]  /*1250*/  WARPSYNC.ALL ;  /* 0x0000000000007948 */ /* 0x000fea0003800000 */
[----:B------:R-:W-:Y:S01]  /*1260*/  ISETP.GE.AND P1, PT, R0, 0x1, PT ;  /* 0x000000010000780c */ /* 0x000fe20003f26270 */
[----:B------:R-:W-:Y:S01]  /*1270*/  UIADD3 UR4, UR42, 0x10100, URZ ;  /* 0x000101002a047890 */ /* 0x000fe2000fffe03f */
[----:B------:R-:W-:Y:S01]  /*1280*/  WARPGROUP.ARRIVE ;  /* 0x00000000000079c5 */ /* 0x000fe20000000000 */
[----:B------:R-:W-:Y:S01]  /*1290*/  UMOV UR9, 0x40000040 ;  /* 0x4000004000097882 */ /* 0x000fe20000000000 */
[----:B------:R-:W-:Y:S01]  /*12a0*/  UMOV UR11, 0x40000040 ;  /* 0x40000040000b7882 */ /* 0x000fe20000000000 */
[----:B------:R-:W-:-:S04]  /*12b0*/  USHF.R.U32.HI UR4, URZ, 0x4, UR4 ;  /* 0x000000043f047899 */ /* 0x000fc80008011604 */
[----:B------:R-:W-:Y:S02]  /*12c0*/  ULOP3.LUT UR5, UR4, 0x3fff, URZ, 0xc0, !UPT ;  /* 0x00003fff04057892 */ /* 0x000fe4000f8ec03f */
[----:B------:R-:W-:Y:S02]  /*12d0*/  ULOP3.LUT UR4, UR41, 0x10000, URZ, 0xfc, !UPT ;  /* 0x0001000029047892 */ /* 0x000fe4000f8efc3f */
[----:B------:R-:W-:Y:S02]  /*12e0*/  ULOP3.LUT UR5, UR5, 0x10000, URZ, 0xfc, !UPT ;  /* 0x0001000005057892 */ /* 0x000fe4000f8efc3f */
[----:B------:R-:W-:Y:S02]  /*12f0*/  ULEA UR6, UR39, UR4, 0xa ;  /* 0x0000000427067291 */ /* 0x000fe4000f8e503f */
[----:B------:R-:W-:-:S05]  /*1300*/  ULEA UR7, UR39, UR5, 0xb ;  /* 0x0000000527077291 */ /* 0x000fca000f8e583f */
[----:B------:R-:W-:Y:S02]  /*1310*/  UMOV UR8, UR6 ;  /* 0x0000000600087c82 */ /* 0x000fe40008000000 */
[----:B------:R-:W-:Y:S02]  /*1320*/  UMOV UR10, UR7 ;  /* 0x00000007000a7c82 */ /* 0x000fe40008000000 */
[----:B------:R-:W-:Y:S01]  /*1330*/  HGMMA.64x256x16.F32.BF16 R24, gdesc[UR8], RZ, !UPT, gsb0 ;  /* 0x03e00000081879f0 */ /* 0x000fe2000c0018ff */
[----:B------:R-:W-:Y:S02]  /*1340*/  UIADD3 UR8, UR6, 0x2, URZ ;  /* 0x0000000206087890 */ /* 0x000fe4000fffe03f */
[----:B------:R-:W-:Y:S01]  /*1350*/  UIADD3 UR10, UR7, 0x2, URZ ;  /* 0x00000002070a7890 */ /* 0x000fe2000fffe03f */
[----:B------:R-:W-:Y:S01]  /*1360*/  UMOV UR9, 0x40000040 ;  /* 0x4000004000097882 */ /* 0x000fe20000000000 */
[----:B------:R-:W-:Y:S01]  /*1370*/  UMOV UR11, 0x40000040 ;  /* 0x40000040000b7882 */ /* 0x000fe20000000000 */
[----:B------:R-:W-:-:S02]  /*1380*/  WARPGROUP.DEPBAR.LE gsb0, 0x0 ;  /* 0x00008000000079c5 */ /* 0x000fc40000010000 */
[----:B------:R-:W-:-:S15]  /*1390*/  WARPGROUP.ARRIVE ;  /* 0x00000000000079c5 */ /* 0x000fde0000000000 */
[----:B------:R-:W-:-:S05]  /*13a0*/  NOP ;  /* 0x0000000000007918 */ /* 0x000fca0000000000 */
[----:B------:R-:W-:Y:S01]  /*13b0*/  HGMMA.64x256x16.F32.BF16 R24, gdesc[UR8], R24, gsb0 ;  /* 0x03e00000081879f0 */ /* 0x000fe20008001818 */
[----:B------:R-:W-:Y:S02]  /*13c0*/  UIADD3 UR8, UR6, 0x4, URZ ;  /* 0x0000000406087890 */ /* 0x000fe4000fffe03f */
[----:B------:R-:W-:Y:S01]  /*13d0*/  UIADD3 UR10, UR7, 0x4, URZ ;  /* 0x00000004070a7890 */ /* 0x000fe2000fffe03f */
[----:B------:R-:W-:Y:S01]  /*13e0*/  UMOV UR9, 0x40000040 ;  /* 0x4000004000097882 */ /* 0x000fe20000000000 */
[----:B------:R-:W-:Y:S01]  /*13f0*/  UMOV UR11, 0x40000040 ;  /* 0x40000040000b7882 */ /* 0x000fe20000000000 */
[----:B------:R-:W-:Y:S02]  /*1400*/  WARPGROUP.DEPBAR.LE gsb0, 0x0 ;  /* 0x00008000000079c5 */ /* 0x000fe40000010000 */
        /* <DEDUP_REMOVED lines=10> */
[----:B------:R-:W-:Y:S03]  /*14b0*/  HGMMA.64x256x16.F32.BF16 R24, gdesc[UR8], R24, gsb0 ;  /* 0x03e00000081879f0 */ /* 0x000fe60008001818 */
[----:B------:R-:W-:Y:S02]  /*14c0*/  WARPGROUP.DEPBAR.LE gsb0, 0x0 ;  /* 0x00008000000079c5 */ /* 0x000fe40000010000 */
[----:B------:R-:W-:Y:S05]  /*14d0*/  @!P1 BRA `(.L_x_18) ;  /* 0x0000000400249947 */ /* 0x000fea0003800000 */
[----:B------:R-:W-:-:S04]  /*14e0*/  UIADD3 UR6, UR39, 0x1, URZ ;  /* 0x0000000127067890 */ /* 0x000fc8000fffe03f */
[----:B------:R-:W-:-:S04]  /*14f0*/  UISETP.NE.AND UP0, UPT, UR6, 0x4, UPT ;  /* 0x000000040600788c */ /* 0x000fc8000bf05270 */
[----:B------:R-:W-:Y:S02]  /*1500*/  USEL UR7, URZ, 0x1, UP0 ;  /* 0x000000013f077887 */ /* 0x000fe40008000000 */
[----:B------:R-:W-:Y:S02]  /*1510*/  USEL UR6, UR6, URZ, UP0 ;  /* 0x0000003f06067287 */ /* 0x000fe40008000000 */
[----:B------:R-:W-:-:S06]  /*1520*/  ULOP3.LUT UR7, UR38, UR7, URZ, 0x3c, !UPT ;  /* 0x0000000726077292 */ /* 0x000fcc000f8e3c3f */
[----:B01----:R-:W-:Y:S01]  /*1530*/  IMAD.U32 R5, RZ, RZ, UR7 ;  /* 0x00000007ff057e24 */ /* 0x003fe2000f8e00ff */
[----:B------:R-:W-:-:S06]  /*1540*/  UMOV UR7, UR39 ;  /* 0x0000002700077c82 */ /* 0x000fcc0008000000 */
.L_x_25:
[----:B01----:R-:W-:Y:S05]  /*1550*/  @!P0 BRA `(.L_x_19) ;  /* 0x0000000000048947 */ /* 0x003fea0003800000 */
[----:B------:R-:W-:Y:S01]  /*1560*/  BPT.TRAP 0x1 ;  /* 0x000000040000795c */ /* 0x000fe20000300000 */
.L_x_19:
[----:B------:R-:W0:Y:S01]  /*1570*/  S2UR UR9, SR_CgaCtaId ;  /* 0x00000000000979c3 */ /* 0x000e220000008800 */
[----:B------:R-:W-:Y:S01]  /*1580*/  UMOV UR8, 0x400 ;  /* 0x0000040000087882 */ /* 0x000fe20000000000 */
[----:B------:R-:W-:Y:S01]  /*1590*/  SHF.L.U32 R3, R5, 0x1f, RZ ;  /* 0x0000001f05037819 */ /* 0x000fe200000006ff */
[----:B0-----:R-:W-:-:S04]  /*15a0*/  ULEA UR14, UR9, UR8, 0x18 ;  /* 0x00000008090e7291 */ /* 0x001fc8000f8ec03f */
[----:B------:R-:W-:-:S09]  /*15b0*/  ULEA UR8, UR6, UR14, 0x3 ;  /* 0x0000000e06087291 */ /* 0x000fd2000f8e183f */
[----:B------:R0:W1:Y:S01]  /*15c0*/  SYNCS.PHASECHK.TRANS64.TRYWAIT P1, [UR8], R3 ;  /* 0x00000003ff0075a7 */ /* 0x0000620008020148 */
[----:B------:R-:W-:Y:S05]  /*15d0*/  @!P0 BRA `(.L_x_20) ;  /* 0x0000000000048947 */ /* 0x000fea0003800000 */
[----:B------:R-:W-:Y:S01]  /*15e0*/  BPT.TRAP 0x1 ;  /* 0x000000040000795c */ /* 0x000fe20000300000 */
.L_x_20:
[----:B-1----:R-:W-:Y:S05]  /*15f0*/  @P1 BRA `(.L_x_21) ;  /* 0x0000000000081947 */ /* 0x002fea0003800000 */
[----:B------:R-:W1:Y:S02]  /*1600*/  SYNCS.PHASECHK.TRANS64.TRYWAIT P1, [UR8], R3 ;  /* 0x00000003ff0075a7 */ /* 0x000e640008020148 */
[----:B-1----:R-:W-:Y:S05]  /*1610*/  @!P1 BRA `(.L_x_22) ;  /* 0x0000009c00f89947 */ /* 0x002fea0003800000 */
.L_x_21:
[----:B------:R-:W-:Y:S01]  /*1620*/  ULEA UR12, UR6, UR4, 0xa ;  /* 0x00000004060c7291 */ /* 0x000fe2000f8e503f */
[----:B------:R-:W-:Y:S01]  /*1630*/  WARPGROUP.ARRIVE ;  /* 0x00000000000079c5 */ /* 0x000fe20000000000 */
[----:B------:R-:W-:Y:S01]  /*1640*/  ULEA UR13, UR6, UR5, 0xb ;  /* 0x00000005060d7291 */ /* 0x000fe2000f8e583f */
[----:B------:R-:W-:Y:S01]  /*1650*/  UMOV UR9, 0x40000040 ;  /* 0x4000004000097882 */ /* 0x000fe20000000000 */
[----:B------:R-:W-:-:S03]  /*1660*/  UMOV UR11, 0x40000040 ;  /* 0x40000040000b7882 */ /* 0x000fc60000000000 */
[----:B------:R-:W-:Y:S02]  /*1670*/  UMOV UR8, UR12 ;  /* 0x0000000c00087c82 */ /* 0x000fe40008000000 */
[----:B------:R-:W-:Y:S02]  /*1680*/  UMOV UR10, UR13 ;  /* 0x0000000d000a7c82 */ /* 0x000fe40008000000 */
[----:B------:R-:W-:Y:S01]  /*1690*/  HGMMA.64x256x16.F32.BF16 R24, gdesc[UR8], R24, gsb0 ;  /* 0x03e00000081879f0 */ /* 0x000fe20008001818 */
        /* <DEDUP_REMOVED lines=26> */
[----:B------:R-:W-:Y:S01]  /*1840*/  BPT.TRAP 0x1 ;  /* 0x000000040000795c */ /* 0x000fe20000300000 */
.L_x_23:
[----:B------:R-:W-:Y:S01]  /*1850*/  ULEA UR8, UR7, UR14, 0x3 ;  /* 0x0000000e07087291 */ /* 0x000fe2000f8e183f */
[----:B------:R-:W-:-:S03]  /*1860*/  ISETP.GT.U32.AND P1, PT, R19, 0x1, PT ;  /* 0x000000011300780c */ /* 0x000fc60003f24070 */
[----:B------:R-:W-:-:S04]  /*1870*/  UIADD3 UR8, UR8, 0x20, URZ ;  /* 0x0000002008087890 */ /* 0x000fc8000fffe03f */
[----:B------:R-:W-:-:S09]  /*1880*/  UPRMT UR8, URZ, 0x654, UR8 ;  /* 0x000006543f087896 */ /* 0x000fd20008000008 */
[----:B------:R-:W-:Y:S01]  /*1890*/  SYNCS.ARRIVE.TRANS64.RED.A1T0 RZ, [UR8], RZ ;  /* 0x000000ffffff79a7 */ /* 0x000fe20008100408 */
[----:B------:R-:W-:Y:S05]  /*18a0*/  @P1 BRA `(.L_x_24) ;  /* 0x0000000000041947 */ /* 0x000fea0003800000 */
[----:B------:R-:W-:Y:S01]  /*18b0*/  BPT.TRAP 0x1 ;  /* 0x000000040000795c */ /* 0x000fe20000300000 */
.L_x_24:
[----:B------:R-:W-:Y:S01]  /*18c0*/  UIADD3 UR6, UR6, 0x1, URZ ;  /* 0x0000000106067890 */ /* 0x000fe2000fffe03f */
[C---:B------:R-:W-:Y:S01]  /*18d0*/  ISETP.GT.AND P1, PT, R0.reuse, 0x1, PT ;  /* 0x000000010000780c */ /* 0x040fe20003f24270 */
[----:B------:R-:W-:Y:S01]  /*18e0*/  UIADD3 UR7, UR7, 0x1, URZ ;  /* 0x0000000107077890 */ /* 0x000fe2000fffe03f */
[----:B------:R-:W-:Y:S01]  /*18f0*/  VIADD R0, R0, 0xffffffff ;  /* 0xffffffff00007836 */ /* 0x000fe20000000000 */
[----:B------:R-:W-:Y:S02]  /*1900*/  UISETP.NE.AND UP0, UPT, UR6, 0x4, UPT ;  /* 0x000000040600788c */ /* 0x000fe4000bf05270 */
[----:B------:R-:W-:Y:S02]  /*1910*/  UISETP.NE.AND UP1, UPT, UR7, 0x4, UPT ;  /* 0x000000040700788c */ /* 0x000fe4000bf25270 */
[----:B------:R-:W-:Y:S02]  /*1920*/  USEL UR8, URZ, 0x1, UP0 ;  /* 0x000000013f087887 */ /* 0x000fe40008000000 */
[----:B------:R-:W-:-:S02]  /*1930*/  USEL UR6, UR6, URZ, UP0 ;  /* 0x0000003f06067287 */ /* 0x000fc40008000000 */
[----:B------:R-:W-:Y:S02]  /*1940*/  USEL UR7, UR7, URZ, UP1 ;  /* 0x0000003f07077287 */ /* 0x000fe40008800000 */
[----:B------:R-:W-:Y:S01]  /*1950*/  LOP3.LUT R5, R5, UR8, RZ, 0x3c, !PT ;  /* 0x0000000805057c12 */ /* 0x000fe2000f8e3cff */
[----:B------:R-:W-:Y:S09]  /*1960*/  @P1 BRA `(.L_x_25) ;  /* 0xfffffff800f81947 */ /* 0x000ff2000383ffff */
.L_x_18:
[----:B------:R-:W2:Y:S02]  /*1970*/  LDC R0, c[0x0][0x28c] ;  /* 0x0000a300ff007b82 */ /* 0x000ea40000000800 */
[----:B--2---:R-:W-:-:S13]  /*1980*/  ISETP.GE.AND P1, PT, R0, 0x1, PT ;  /* 0x000000010000780c */ /* 0x004fda0003f26270 */
[----:B------:R-:W-:Y:S05]  /*1990*/  @!P1 BRA `(.L_x_26) ;  /* 0x0000000000409947 */ /* 0x000fea0003800000 */
[----:B------:R-:W-:Y:S05]  /*19a0*/  @!P0 BRA `(.L_x_27) ;  /* 0x0000000000048947 */ /* 0x000fea0003800000 */
[----:B------:R-:W-:Y:S01]  /*19b0*/  BPT.TRAP 0x1 ;  /* 0x000000040000795c */ /* 0x000fe20000300000 */
.L_x_27:
[----:B------:R-:W2:Y:S01]  /*19c0*/  S2UR UR6, SR_CgaCtaId ;  /* 0x00000000000679c3 */ /* 0x000ea20000008800 */
[----:B------:R-:W-:Y:S01]  /*19d0*/  UISETP.LT.AND UP0, UPT, UR40, 0x1, UPT ;  /* 0x000000012800788c */ /* 0x000fe2000bf01270 */
[----:B------:R-:W-:Y:S01]  /*19e0*/  ISETP.GT.U32.AND P0, PT, R19, 0x1, PT ;  /* 0x000000011300780c */ /* 0x000fe20003f04070 */
[----:B------:R-:W-:Y:S02]  /*19f0*/  UMOV UR5, 0x400 ;  /* 0x0000040000057882 */ /* 0x000fe40000000000 */
[----:B------:R-:W-:-:S04]  /*1a00*/  USEL UR4, UR40, 0x1, UP0 ;  /* 0x0000000128047887 */ /* 0x000fc80008000000 */
[----:B------:R-:W-:-:S04]  /*1a10*/  UIADD3 UR4, UR39, UR40, -UR4 ;  /* 0x0000002827047290 */ /* 0x000fc8000fffe804 */
[----:B------:R-:W-:-:S04]  /*1a20*/  USHF.L.U32 UR4, UR4, 0x3, URZ ;  /* 0x0000000304047899 */ /* 0x000fc8000800063f */
[----:B------:R-:W-:Y:S02]  /*1a30*/  ULOP3.LUT UR4, UR4, 0x18, URZ, 0xc0, !UPT ;  /* 0x0000001804047892 */ /* 0x000fe4000f8ec03f */
[----:B--2---:R-:W-:-:S04]  /*1a40*/  ULEA UR5, UR6, UR5, 0x18 ;  /* 0x0000000506057291 */ /* 0x004fc8000f8ec03f */
[----:B------:R-:W-:-:S04]  /*1a50*/  UIADD3 UR4, UR5, 0x20, UR4 ;  /* 0x0000002005047890 */ /* 0x000fc8000fffe004 */
[----:B------:R-:W-:-:S09]  /*1a60*/  UPRMT UR4, URZ, 0x654, UR4 ;  /* 0x000006543f047896 */ /* 0x000fd20008000004 */
[----:B------:R-:W-:Y:S01]  /*1a70*/  SYNCS.ARRIVE.TRANS64.RED.A1T0 RZ, [UR4], RZ ;  /* 0x000000ffffff79a7 */ /* 0x000fe20008100404 */
[----:B------:R-:W-:Y:S05]  /*1a80*/  @P0 BRA `(.L_x_26) ;  /* 0x0000000000040947 */ /* 0x000fea0003800000 */
[----:B------:R-:W-:Y:S01]  /*1a90*/  BPT.TRAP 0x1 ;  /* 0x000000040000795c */ /* 0x000fe20000300000 */
.L_x_26:
[----:B------:R-:W2:Y:S01]  /*1aa0*/  LDC R7, c[0x0][0x288] ;  /* 0x0000a200ff077b82 */ /* 0x000ea20000000800 */
[----:B01----:R-:W-:Y:S01]  /*1ab0*/  SHF.R.U32.HI R3, RZ, 0x2, R18 ;  /* 0x00000002ff037819 */ /* 0x003fe20000011612 */
[----:B------:R-:W-:Y:S01]  /*1ac0*/  UIADD3 UR39, UR40, UR39, URZ ;  /* 0x0000002728277290 */ /* 0x000fe2000fffe03f */
[C---:B------:R-:W-:Y:S01]  /*1ad0*/  LOP3.LUT R4, R18.reuse, 0x60, RZ, 0xc0, !PT ;  /* 0x0000006012047812 */ /* 0x040fe200078ec0ff */
[----:B------:R-:W-:Y:S01]  /*1ae0*/  ULDC UR8, c[0x0][0x284] ;  /* 0x0000a10000087ab9 */ /* 0x000fe20000000800 */
[----:B------:R-:W-:Y:S01]  /*1af0*/  LOP3.LUT R3, R3, 0x7, RZ, 0xc0, !PT ;  /* 0x0000000703037812 */ /* 0x000fe200078ec0ff */
[----:B------:R-:W-:Y:S01]  /*1b00*/  USHF.R.U32.HI UR4, URZ, 0x2, UR39 ;  /* 0x000000023f047899 */ /* 0x000fe20008011627 */
[----:B------:R-:W-:Y:S01]  /*1b10*/  SHF.R.U32.HI R10, RZ, 0x1, R4 ;  /* 0x00000001ff0a7819 */ /* 0x000fe20000011604 */
[----:B------:R-:W-:Y:S01]  /*1b20*/  IMAD.SHL.U32 R4, R18, 0x2, RZ ;  /* 0x0000000212047824 */ /* 0x000fe200078e00ff */
[----:B------:R-:W-:Y:S01]  /*1b30*/  LOP3.LUT R0, R22, 0x1, RZ, 0xc0, !PT ;  /* 0x0000000116007812 */ /* 0x000fe200078ec0ff */
[----:B------:R-:W-:Y:S01]  /*1b40*/  ULOP3.LUT UR4, UR4, 0x1, URZ, 0xc0, !UPT ;  /* 0x0000000104047892 */ /* 0x000fe2000f8ec03f */
[----:B------:R-:W-:Y:S01]  /*1b50*/  IADD3 R5, RZ, -R10, -R3 ;  /* 0x8000000aff057210 */ /* 0x000fe20007ffe803 */
[----:B------:R-:W-:Y:S01]  /*1b60*/  UISETP.GT.U32.AND UP1, UPT, UR39, 0x3, UPT ;  /* 0x000000032700788c */ /* 0x000fe2000bf24070 */
[----:B------:R-:W-:Y:S01]  /*1b70*/  LOP3.LUT R9, R4, 0x6, RZ, 0xc0, !PT ;  /* 0x0000000604097812 */ /* 0x000fe200078ec0ff */
[C---:B------:R-:W-:Y:S01]  /*1b80*/  IMAD.SHL.U32 R6, R0.reuse, 0x40, RZ ;  /* 0x0000004000067824 */ /* 0x040fe200078e00ff */
[----:B------:R-:W-:Y:S01]  /*1b90*/  UISETP.NE.U32.AND UP0, UPT, UR4, 0x1, UPT ;  /* 0x000000010400788c */ /* 0x000fe2000bf05070 */
[----:B------:R-:W-:Y:S01]  /*1ba0*/  IMAD R11, R0, -0x40, R5 ;  /* 0xffffffc0000b7824 */ /* 0x000fe200078e0205 */
[----:B------:R-:W-:Y:S01]  /*1bb0*/  LOP3.LUT R0, R18, 0x3, RZ, 0xc0, !PT ;  /* 0x0000000312007812 */ /* 0x000fe200078ec0ff */
[----:B------:R-:W-:Y:S01]  /*1bc0*/  ULDC.64 UR6, c[0x0][0x5d0] ;  /* 0x0001740000067ab9 */ /* 0x000fe20000000a00 */
[----:B------:R-:W-:Y:S01]  /*1bd0*/  PRMT R8, R9, 0x6540, R152 ;  /* 0x0000654009087816 */ /* 0x000fe20000000098 */
[----:B------:R-:W-:Y:S01]  /*1be0*/  IMAD.SHL.U32 R152, R152, 0x100, RZ ;  /* 0x0000010098987824 */ /* 0x000fe200078e00ff */
[----:B------:R-:W-:Y:S01]  /*1bf0*/  SHF.R.S32.HI R21, RZ, 0x1f, R23 ;  /* 0x0000001fff157819 */ /* 0x000fe20000011417 */
[----:B------:R-:W-:Y:S01]  /*1c00*/  UISETP.LT.U32.AND UP1, UPT, UR40, 0x4, UP1 ;  /* 0x000000042800788c */ /* 0x000fe20008f21070 */
[----:B------:R-:W-:Y:S01]  /*1c10*/  SHF.R.S32.HI R9, RZ, 0x1f, R8 ;  /* 0x0000001fff097819 */ /* 0x000fe20000011408 */
[----:B--2---:R-:W-:Y:S01]  /*1c20*/  IMAD R13, R0, -0x2, R7 ;  /* 0xfffffffe000d7824 */ /* 0x004fe200078e0207 */
[----:B------:R-:W-:Y:S01]  /*1c30*/  ISETP.GE.AND P0, PT, R152, R7, PT ;  /* 0x000000079800720c */ /* 0x000fe20003f06270 */
[----:B------:R-:W-:Y:S01]  /*1c40*/  IMAD.SHL.U32 R0, R153, 0x80, RZ ;  /* 0x0000008099007824 */ /* 0x000fe200078e00ff */
[----:B------:R-:W-:Y:S01]  /*1c50*/  UISETP.GT.U32.AND UP0, UPT, UR40, 0x3, !UP0 ;  /* 0x000000032800788c */ /* 0x000fe2000c704070 */
[----:B------:R-:W-:Y:S01]  /*1c60*/  IMAD R4, R21, UR6, RZ ;  /* 0x0000000615047c24 */ /* 0x000fe2000f8e02ff */
[----:B------:R-:W-:Y:S01]  /*1c70*/  LOP3.LUT R3, R6, 0x40, R3, 0xe2, !PT ;  /* 0x0000004006037812 */ /* 0x000fe200078ee203 */
[----:B------:R-:W-:Y:S01]  /*1c80*/  USEL UR5, URZ, 0x1, !UP1 ;  /* 0x000000013f057887 */ /* 0x000fe2000c800000 */
[C---:B------:R-:W-:Y:S01]  /*1c90*/  ISETP.GE.OR P0, PT, R0.reuse, UR8, P0 ;  /* 0x0000000800007c0c */ /* 0x040fe20008706670 */
[----:B------:R-:W-:Y:S01]  /*1ca0*/  USEL UR4, URZ, 0x1, !UP0 ;  /* 0x000000013f047887 */ /* 0x000fe2000c000000 */
[----:B------:R-:W-:Y:S01]  /*1cb0*/  IMAD.WIDE R6, R153, 0x80, RZ ;  /* 0x0000008099067825 */ /* 0x000fe200078e02ff */
[----:B------:R-:W-:Y:S01]  /*1cc0*/  ULOP3.LUT UR39, UR39, 0x3, URZ, 0xc0, !UPT ;  /* 0x0000000327277892 */ /* 0x000fe2000f8ec03f */
[----:B------:R-:W-:Y:S01]  /*1cd0*/  IADD3 R0, -R0, UR8, R11 ;  /* 0x0000000800007c10 */ /* 0x000fe2000fffe10b */
[----:B------:R-:W-:Y:S01]  /*1ce0*/  ULOP3.LUT UR38, UR4, UR38, UR5, 0x96, !UPT ;  /* 0x0000002604267292 */ /* 0x000fe2000f8e9605 */
[C---:B------:R-:W-:Y:S01]  /*1cf0*/  IMAD R15, R23.reuse, UR7, R4 ;  /* 0x00000007170f7c24 */ /* 0x040fe2000f8e0204 */
[----:B------:R-:W-:Y:S01]  /*1d00*/  LOP3.LUT R167, R6, R3, R10, 0xfe, !PT ;  /* 0x0000000306a77212 */ /* 0x000fe200078efe0a */
[----:B------:R-:W-:-:S04]  /*1d10*/  IMAD.WIDE.U32 R4, R23, UR6, R8 ;  /* 0x0000000617047c25 */ /* 0x000fc8000f8e0008 */
[----:B------:R-:W-:Y:S02]  /*1d20*/  IMAD.IADD R5, R5, 0x1, R15 ;  /* 0x0000000105057824 */ /* 0x000fe400078e020f */
[----:B------:R-:W-:Y:S02]  /*1d30*/  IMAD.IADD R3, R13, 0x1, -R152 ;  /* 0x000000010d037824 */ /* 0x000fe400078e0a98 */
[----:B------:R-:W-:Y:S01]  /*1d40*/  IMAD.MOV.U32 R153, RZ, RZ, -0x1 ;  /* 0xffffffffff997424 */ /* 0x000fe200078e00ff */
[----:B------:R-:W-:Y:S06]  /*1d50*/  @P0 BRA `(.L_x_28) ;  /* 0x0000007800dc0947 */ /* 0x000fec0003800000 */
[----:B------:R-:W0:Y:S01]  /*1d60*/  LDC.64 R10, c[0x0][0x5c8] ;  /* 0x00017200ff0a7b82 */ /* 0x000e220000000a00 */
[----:B-----5:R-:W-:Y:S01]  /*1d70*/  FSETP.NEU.AND P0, PT, R155, RZ, PT ;  /* 0x000000ff9b00720b */ /* 0x020fe20003f0d000 */
[----:B------:R-:W-:Y:S01]  /*1d80*/  BSSY B0, `(.L_x_28) ;  /* 0x00007b4000007945 */ /* 0x000fe20003800000 */
[----:B------:R-:W-:-:S04]  /*1d90*/  ISETP.GT.AND P2, PT, R3, RZ, PT ;  /* 0x000000ff0300720c */ /* 0x000fc80003f44270 */
[----:B------:R-:W-:Y:S01]  /*1da0*/  ISETP.GT.AND P1, PT, R0, RZ, P2 ;  /* 0x000000ff0000720c */ /* 0x000fe20001724270 */
[-C--:B0-----:R-:W-:Y:S02]  /*1db0*/  IMAD R12, R7, R10.reuse, RZ ;  /* 0x0000000a070c7224 */ /* 0x081fe400078e02ff */
[----:B------:R-:W-:-:S04]  /*1dc0*/  IMAD.WIDE.U32 R160, R167, R10, R4 ;  /* 0x0000000aa7a07225 */ /* 0x000fc800078e0004 */
[----:B------:R-:W-:-:S04]  /*1dd0*/  IMAD R5, R167, R11, R12 ;  /* 0x0000000ba7057224 */ /* 0x000fc800078e020c */
[----:B------:R-:W-:Y:S01]  /*1de0*/  IMAD.IADD R169, R161, 0x1, R5 ;  /* 0x00000001a1a97824 */ /* 0x000fe200078e0205 */
[----:B------:R-:W-:Y:S06]  /*1df0*/  @!P0 BRA `(.L_x_29) ;  /* 0x0000005400988947 */ /* 0x000fec0003800000 */
[----:B------:R-:W0:Y:S01]  /*1e00*/  LDC.64 R14, c[0x0][0x5b8] ;  /* 0x00016e00ff0e7b82 */ /* 0x000e220000000a00 */
[----:B------:R-:W-:-:S07]  /*1e10*/  ULDC.64 UR4, c[0x0][0x5c0] ;  /* 0x0001700000047ab9 */ /* 0x000fce0000000a00 */
[----:B------:R-:W1:Y:S08]  /*1e20*/  LDC.64 R164, c[0x0][0x5b0] ;  /* 0x00016c00ffa47b82 */ /* 0x000e700000000a00 */
[----:B------:R-:W2:Y:S01]  /*1e30*/  LDC.64 R12, c[0x0][0x5a8] ;  /* 0x00016a00ff0c7b82 */ /* 0x000ea20000000a00 */
[-C--:B0-----:R-:W-:Y:S02]  /*1e40*/  IMAD R4, R21, R14.reuse, RZ ;  /* 0x0000000e15047224 */ /* 0x081fe400078e02ff */
[----:B------:R-:W-:-:S04]  /*1e50*/  IMAD.WIDE.U32 R162, R23, R14, R8 ;  /* 0x0000000e17a27225 */ /* 0x000fc800078e0008 */
[----:B------:R-:W-:Y:S02]  /*1e60*/  IMAD R159, R23, R15, R4 ;  /* 0x0000000f179f7224 */ /* 0x000fe400078e0204 */
[-C--:B-1----:R-:W-:Y:S02]  /*1e70*/  IMAD R6, R7, R164.reuse, RZ ;  /* 0x000000a407067224 */ /* 0x082fe400078e02ff */
[----:B------:R-:W-:Y:S02]  /*1e80*/  IMAD.IADD R21, R163, 0x1, R159 ;  /* 0x00000001a3157824 */ /* 0x000fe400078e029f */
[----:B------:R-:W-:Y:S02]  /*1e90*/  IMAD.MOV.U32 R20, RZ, RZ, R162 ;  /* 0x000000ffff147224 */ /* 0x000fe400078e00a2 */
[C---:B------:R-:W-:Y:S02]  /*1ea0*/  IMAD R161, R167.reuse, R165, R6 ;  /* 0x000000a5a7a17224 */ /* 0x040fe400078e0206 */
[----:B------:R-:W-:-:S04]  /*1eb0*/  IMAD.WIDE.U32 R4, R167, R164, R20 ;  /* 0x000000a4a7047225 */ /* 0x000fc800078e0014 */
[----:B------:R-:W-:Y:S01]  /*1ec0*/  IMAD.IADD R5, R5, 0x1, R161 ;  /* 0x0000000105057824 */ /* 0x000fe200078e02a1 */
[----:B--2---:R-:W-:-:S04]  /*1ed0*/  LEA R6, P0, R4, R12, 0x1 ;  /* 0x0000000c04067211 */ /* 0x004fc800078008ff */
[----:B------:R-:W-:-:S05]  /*1ee0*/  LEA.HI.X R7, R4, R13, R5, 0x1, P0 ;  /* 0x0000000d04077211 */ /* 0x000fca00000f0c05 */
[----:B------:R0:W2:Y:S01]  /*1ef0*/  @P1 LDG.E.LTC128B.U16 R15, desc[UR36][R6.64] ;  /* 0x00000024060f1981 */ /* 0x0000a2000c1e1520 */
[----:B------:R-:W-:Y:S01]  /*1f00*/  IMAD.WIDE.U32 R156, R167, R164, R8 ;  /* 0x000000a4a79c7225 */ /* 0x000fe200078e0008 */
[----:B------:R-:W-:Y:S03]  /*1f10*/  BSSY B1, `(.L_x_30) ;  /* 0x0000013000017945 */ /* 0x000fe60003800000 */
[----:B------:R-:W-:Y:S02]  /*1f20*/  IMAD.IADD R157, R161, 0x1, R157 ;  /* 0x00000001a19d7824 */ /* 0x000fe400078e029d */
[----:B------:R-:W-:-:S04]  /*1f30*/  IMAD.WIDE.U32 R156, R23, R14, R156 ;  /* 0x0000000e179c7225 */ /* 0x000fc800078e009c */
[----:B0-----:R-:W-:Y:S01]  /*1f40*/  IMAD.IADD R7, R159, 0x1, R157 ;  /* 0x000000019f077824 */ /* 0x001fe200078e029d */
[----:B------:R-:W-:Y:S02]  /*1f50*/  LEA R6, P4, R156, R12, 0x1 ;  /* 0x0000000c9c067211 */ /* 0x000fe400078808ff */
[----:B------:R-:W-:Y:S02]  /*1f60*/  SHF.L.U64.HI R157, R164, 0x3, R165 ;  /* 0x00000003a49d7819 */ /* 0x000fe400000102a5 */
[----:B------:R-:W-:Y:S01]  /*1f70*/  LEA.HI.X R7, R156, R13, R7, 0x1, P4 ;  /* 0x0000000d9c077211 */ /* 0x000fe200020f0c07 */
[----:B------:R-:W-:Y:S02]  /*1f80*/  IMAD.SHL.U32 R156, R164, 0x8, RZ ;  /* 0x00000008a49c7824 */ /* 0x000fe400078e00ff */
[----:B--2---:R-:W-:-:S04]  /*1f90*/  IMAD.U32 R4, R15, 0x10000, RZ ;  /* 0x000100000f047824 */ /* 0x004fc800078e00ff */
[----:B------:R-:W-:Y:S01]  /*1fa0*/  FMUL R5, R4, R155 ;  /* 0x0000009b04057220 */ /* 0x000fe20000400000 */
[----:B------:R-:W-:-:S03]  /*1fb0*/  LEA R4, P0, R160, UR4, 0x1 ;  /* 0x00000004a0047c11 */ /* 0x000fc6000f8008ff */
[----:B------:R-:W-:Y:S01]  /*1fc0*/  FFMA R24, R24, R154, R5 ;  /* 0x0000009a18187223 */ /* 0x000fe20000000005 */
[----:B------:R-:W-:Y:S02]  /*1fd0*/  LEA.HI.X R5, R160, UR5, R169, 0x1, P0 ;  /* 0x00000005a0057c11 */ /* 0x000fe400080f0ca9 */
[----:B------:R-:W-:Y:S02]  /*1fe0*/  ISETP.GT.AND P0, PT, R3, 0x1, PT ;  /* 0x000000010300780c */ /* 0x000fe40003f04270 */
[----:B------:R-:W-:Y:S02]  /*1ff0*/  F2FP.BF16.F32.PACK_AB R24, RZ, R24 ;  /* 0x00000018ff18723e */ /* 0x000fe400000010ff */
[----:B------:R-:W-:-:S03]  /*2000*/  ISETP.GT.AND P3, PT, R0, RZ, P0 ;  /* 0x000000ff0000720c */ /* 0x000fc60000764270 */
[----:B------:R0:W-:Y:S10]  /*2010*/  @P1 STG.E.U16 desc[UR36][R4.64], R24 ;  /* 0x0000001804001986 */ /* 0x0001f4000c101524 */
[----:B------:R-:W-:Y:S05]  /*2020*/  @!P3 BRA `(.L_x_31) ;  /* 0x000000000004b947 */ /* 0x000fea0003800000 */
[----:B------:R1:W5:Y:S02]  /*2030*/  LDG.E.LTC128B.U16 R15, desc[UR36][R6.64+0x2] ;  /* 0x00000224060f7981 */ /* 0x000364000c1e1520 */
.L_x_31:
[----:B------:R-:W-:Y:S05]  /*2040*/  BSYNC B1 ;  /* 0x0000000000017941 */ /* 0x000fea0003800000 */
.L_x_30:
[----:B-----5:R-:W-:Y:S01]  /*2050*/  IMAD.U32 R20, R15, 0x10000, RZ ;  /* 0x000100000f147824 */ /* 0x020fe200078e00ff */
[----:B------:R-:W-:Y:S01]  /*2060*/  ISETP.GT.AND P2, PT, R0, 0x8, P2 ;  /* 0x000000080000780c */ /* 0x000fe20001744270 */
[----:B------:R-:W-:Y:S01]  /*2070*/  IMAD.WIDE.U32 R156, R167, R164, R156 ;  /* 0x000000a4a79c7225 */ /* 0x000fe200078e009c */
[----:B------:R-:W-:-:S03]  /*2080*/  PRMT R152, R15, 0x7610, R152 ;  /* 0x000076100f987816 */ /* 0x000fc60000000098 */
[----:B------:R-:W-:Y:S01]  /*2090*/  FMUL R20, R20, R155 ;  /* 0x0000009b14147220 */ /* 0x000fe20000400000 */
[----:B------:R-:W-:Y:S01]  /*20a0*/  IMAD.IADD R161, R161, 0x1, R157 ;  /* 0x00000001a1a17824 */ /* 0x000fe200078e029d */
[----:B------:R-:W-:Y:S02]  /*20b0*/  IADD3 R162, P1, R162, R156, RZ ;  /* 0x0000009ca2a27210 */ /* 0x000fe40007f3e0ff */
[----:B------:R-:W-:-:S03]  /*20c0*/  FFMA R25, R25, R154, R20 ;  /* 0x0000009a19197223 */ /* 0x000fc60000000014 */
[----:B------:R-:W-:Y:S02]  /*20d0*/  IMAD.X R21, R161, 0x1, R21, P1 ;  /* 0x00000001a1157824 */ /* 0x000fe400008e0615 */
[----:B------:R-:W-:Y:S02]  /*20e0*/  F2FP.BF16.F32.PACK_AB R25, RZ, R25 ;  /* 0x00000019ff19723e */ /* 0x000fe400000010ff */
[C---:B------:R-:W-:Y:S02]  /*20f0*/  LEA R20, P1, R162.reuse, R12, 0x1 ;  /* 0x0000000ca2147211 */ /* 0x040fe400078208ff */
[----:B------:R-:W-:Y:S02]  /*2100*/  PRMT R157, R25, 0x7610, R157 ;  /* 0x00007610199d7816 */ /* 0x000fe4000000009d */
[----:B------:R-:W-:-:S03]  /*2110*/  LEA.HI.X R21, R162, R13, R21, 0x1, P1 ;  /* 0x0000000da2157211 */ /* 0x000fc600008f0c15 */
[----:B------:R2:W-:Y:S04]  /*2120*/  @P3 STG.E.U16 desc[UR36][R4.64+0x2], R157 ;  /* 0x0000029d04003986 */ /* 0x0005e8000c101524 */
[----:B------:R-:W0:Y:S01]  /*2130*/  @P2 LDG.E.LTC128B.U16 R152, desc[UR36][R20.64] ;  /* 0x0000002414982981 */ /* 0x000e22000c1e1520 */
[----:B------:R-:W-:Y:S01]  /*2140*/  IADD3 R8, P1, R8, R156, RZ ;  /* 0x0000009c08087210 */ /* 0x000fe20007f3e0ff */
[----:B------:R-:W-:Y:S01]  /*2150*/  BSSY B1, `(.L_x_32) ;  /* 0x0000011000017945 */ /* 0x000fe20003800000 */
[----:B------:R-:W-:Y:S02]  /*2160*/  SHF.L.U64.HI R11, R10, 0x4, R11 ;  /* 0x000000040a0b7819 */ /* 0x000fe4000001020b */
[----:B------:R-:W-:Y:S01]  /*2170*/  ISETP.GT.AND P0, PT, R0, 0x8, P0 ;  /* 0x000000080000780c */ /* 0x000fe20000704270 */
[----:B------:R-:W-:Y:S01]  /*2180*/  IMAD.X R9, R9, 0x1, R161, P1 ;  /* 0x0000000109097824 */ /* 0x000fe200008e06a1 */
[----:B------:R-:W-:Y:S01]  /*2190*/  LEA R10, P1, R10, R4, 0x4 ;  /* 0x000000040a0a7211 */ /* 0x000fe200078220ff */
[----:B------:R-:W-:-:S04]  /*21a0*/  IMAD.WIDE.U32 R14, R23, R14, R8 ;  /* 0x0000000e170e7225 */ /* 0x000fc800078e0008 */
[----:B------:R-:W-:Y:S01]  /*21b0*/  IMAD.X R11, R11, 0x1, R5, P1 ;  /* 0x000000010b0b7824 */ /* 0x000fe200008e0605 */
[----:B------:R-:W-:Y:S01]  /*21c0*/  LEA R8, P3, R14, R12, 0x1 ;  /* 0x0000000c0e087211 */ /* 0x000fe200078608ff */
[----:B------:R-:W-:-:S05]  /*21d0*/  IMAD.IADD R9, R159, 0x1, R15 ;  /* 0x000000019f097824 */ /* 0x000fca00078e020f */
[----:B------:R-:W-:Y:S01]  /*21e0*/  LEA.HI.X R9, R14, R13, R9, 0x1, P3 ;  /* 0x0000000d0e097211 */ /* 0x000fe200018f0c09 */
[----:B0-----:R-:W-:-:S04]  /*21f0*/  IMAD.U32 R24, R152, 0x10000, RZ ;  /* 0x0001000098187824 */ /* 0x001fc800078e00ff */
[----:B------:R-:W-:-:S04]  /*2200*/  FMUL R25, R24, R155 ;  /* 0x0000009b18197220 */ /* 0x000fc80000400000 */
[----:B------:R-:W-:-:S05]  /*2210*/  FFMA R25, R26, R154, R25 ;  /* 0x0000009a1a197223 */ /* 0x000fca0000000019 */
[----:B------:R-:W-:-:S05]  /*2220*/  F2FP.BF16.F32.PACK_AB R25, RZ, R25 ;  /* 0x00000019ff19723e */ /* 0x000fca00000010ff */
[----:B------:R2:W-:Y:S01]  /*2230*/  @P2 STG.E.U16 desc[UR36][R10.64], R25 ;  /* 0x000000190a002986 */ /* 0x0005e2000c101524 */
[----:B------:R-:W-:Y:S05]  /*2240*/  @!P0 BRA `(.L_x_33) ;  /* 0x0000000000048947 */ /* 0x000fea0003800000 */
[----:B------:R0:W5:Y:S02]  /*2250*/  LDG.E.LTC128B.U16 R152, desc[UR36][R8.64+0x2] ;  /* 0x0000022408987981 */ /* 0x000164000c1e1520 */
.L_x_33:
[----:B------:R-:W-:Y:S05]  /*2260*/  BSYNC B1 ;  /* 0x0000000000017941 */ /* 0x000fea0003800000 */
.L_x_32:
[----:B-----5:R-:W-:Y:S01]  /*2270*/  IMAD.U32 R12, R152, 0x10000, RZ ;  /* 0x00010000980c7824 */ /* 0x020fe200078e00ff */
[----:B------:R-:W-:Y:S01]  /*2280*/  ISETP.GT.AND P1, PT, R3, 0x8, PT ;  /* 0x000000080300780c */ /* 0x000fe20003f24270 */
[----:B------:R-:W-:Y:S02]  /*2290*/  BSSY B1, `(.L_x_34) ;  /* 0x0000008000017945 */ /* 0x000fe40003800000 */
[----:B------:R-:W-:Y:S01]  /*22a0*/  FMUL R12, R12, R155 ;  /* 0x0000009b0c0c7220 */ /* 0x000fe20000400000 */
[----:B------:R-:W-:-:S03]  /*22b0*/  ISETP.GT.AND P2, PT, R0, RZ, P1 ;  /* 0x000000ff0000720c */ /* 0x000fc60000f44270 */
[----:B------:R-:W-:-:S05]  /*22c0*/  FFMA R12, R27, R154, R12 ;  /* 0x0000009a1b0c7223 */ /* 0x000fca000000000c */
[----:B------:R-:W-:-:S05]  /*22d0*/  F2FP.BF16.F32.PACK_AB R12, RZ, R12 ;  /* 0x0000000cff0c723e */ /* 0x000fca00000010ff */
[----:B------:R3:W-:Y:S01]  /*22e0*/  @P0 STG.E.U16 desc[UR36][R10.64+0x2], R12 ;  /* 0x0000020c0a000986 */ /* 0x0007e2000c101524 */
[----:B------:R-:W-:Y:S05]  /*22f0*/  @!P2 BRA `(.L_x_35) ;  /* 0x000000000004a947 */ /* 0x000fea0003800000 */
[----:B------:R4:W5:Y:S02]  /*2300*/  LDG.E.LTC128B.U16 R152, desc[UR36][R6.64+0x10] ;  /* 0x0000102406987981 */ /* 0x000964000c1e1520 */
.L_x_35:
[----:B------:R-:W-:Y:S05]  /*2310*/  BSYNC B1 ;  /* 0x0000000000017941 */ /* 0x000fea0003800000 */
.L_x_34:
[----:B---3-5:R-:W-:Y:S01]  /*2320*/  IMAD.U32 R12, R152, 0x10000, RZ ;  /* 0x00010000980c7824 */ /* 0x028fe200078e00ff */
        /* <DEDUP_REMOVED lines=9> */
.L_x_37:
[----:B------:R-:W-:Y:S05]  /*23c0*/  BSYNC B1 ;  /* 0x0000000000017941 */ /* 0x000fea0003800000 */
.L_x_36:
[----:B-----5:R-:W-:Y:S01]  /*23d0*/  IMAD.U32 R12, R152, 0x10000, RZ ;  /* 0x00010000980c7824 */ /* 0x020fe200078e00ff */
[----:B------:R-:W-:Y:S01]  /*23e0*/  ISETP.GT.AND P1, PT, R0, 0x8, P1 ;  /* 0x000000080000780c */ /* 0x000fe20000f24270 */
[----:B------:R-:W-:Y:S02]  /*23f0*/  BSSY B1, `(.L_x_38) ;  /* 0x0000007000017945 */ /* 0x000fe40003800000 */
[----:B------:R-:W-:-:S04]  /*2400*/  FMUL R12, R12, R155 ;  /* 0x0000009b0c0c7220 */ /* 0x000fc80000400000 */
[----:B------:R-:W-:-:S05]  /*2410*/  FFMA R12, R29, R154, R12 ;  /* 0x0000009a1d0c7223 */ /* 0x000fca000000000c */
[----:B------:R-:W-:-:S05]  /*2420*/  F2FP.BF16.F32.PACK_AB R12, RZ, R12 ;  /* 0x0000000cff0c723e */ /* 0x000fca00000010ff */
[----:B------:R0:W-:Y:S01]  /*2430*/  @P3 STG.E.U16 desc[UR36][R4.64+0x12], R12 ;  /* 0x0000120c04003986 */ /* 0x0001e2000c101524 */
[----:B------:R-:W-:Y:S05]  /*2440*/  @!P1 BRA `(.L_x_39) ;  /* 0x0000000000049947 */ /* 0x000fea0003800000 */
[----:B------:R0:W5:Y:S02]  /*2450*/  LDG.E.LTC128B.U16 R152, desc[UR36][R8.64+0x10] ;  /* 0x0000102408987981 */ /* 0x000164000c1e1520 */
.L_x_39:
[----:B------:R-:W-:Y:S05]  /*2460*/  BSYNC B1 ;  /* 0x0000000000017941 */ /* 0x000fea0003800000 */
.L_x_38:
[----:B0----5:R-:W-:Y:S01]  /*2470*/  IMAD.U32 R12, R152, 0x10000, RZ ;  /* 0x00010000980c7824 */ /* 0x021fe200078e00ff */
[----:B------:R-:W-:Y:S01]  /*2480*/  ISETP.GT.AND P0, PT, R0, 0x8, P0 ;  /* 0x000000080000780c */ /* 0x000fe20000704270 */
[----:B------:R-:W-:Y:S02]  /*2490*/  BSSY B1, `(.L_x_40) ;  /* 0x0000007000017945 */ /* 0x000fe40003800000 */
[----:B---3--:R-:W-:-:S04]  /*24a0*/  FMUL R13, R12, R155 ;  /* 0x0000009b0c0d7220 */ /* 0x008fc80000400000 */
[----:B------:R-:W-:-:S05]  /*24b0*/  FFMA R13, R30, R154, R13 ;  /* 0x0000009a1e0d7223 */ /* 0x000fca000000000d */
[----:B------:R-:W-:-:S05]  /*24c0*/  F2FP.BF16.F32.PACK_AB R13, RZ, R13 ;  /* 0x0000000dff0d723e */ /* 0x000fca00000010ff */
[----:B------:R0:W-:Y:S01]  /*24d0*/  @P1 STG.E.U16 desc[UR36][R10.64+0x10], R13 ;  /* 0x0000100d0a001986 */ /* 0x0001e2000c101524 */
[----:B------:R-:W-:Y:S05]  /*24e0*/  @!P0 BRA `(.L_x_41) ;  /* 0x0000000000048947 */ /* 0x000fea0003800000 */
[----:B------:R3:W5:Y:S02]  /*24f0*/  LDG.E.LTC128B.U16 R152, desc[UR36][R8.64+0x12] ;  /* 0x0000122408987981 */ /* 0x000764000c1e1520 */
.L_x_41:
[----:B------:R-:W-:Y:S05]  /*2500*/  BSYNC B1 ;  /* 0x0000000000017941 */ /* 0x000fea0003800000 */
.L_x_40:
        /* <DEDUP_REMOVED lines=10> */
.L_x_43:
[----:B------:R-:W-:Y:S05]  /*25b0*/  BSYNC B1 ;  /* 0x0000000000017941 */ /* 0x000fea0003800000 */
.L_x_42:
[----:B0----5:R-:W-:Y:S01]  /*25c0*/  IMAD.U32 R12, R152, 0x10000, RZ ;  /* 0x00010000980c7824 */ /* 0x021fe200078e00ff */
        /* <DEDUP_REMOVED lines=9> */
.L_x_45:
[----:B------:R-:W-:Y:S05]  /*2660*/  BSYNC B1 ;  /* 0x0000000000017941 */ /* 0x000fea0003800000 */
.L_x_44:
        /* <DEDUP_REMOVED lines=9> */
.L_x_47:
[----:B------:R-:W-:Y:S05]  /*2700*/  BSYNC B1 ;  /* 0x0000000000017941 */ /* 0x000fea0003800000 */
.L_x_46:
[----:B0----5:R-:W-:Y:S01]  /*2710*/  IMAD.U32 R12, R152, 0x10000, RZ ;  /* 0x00010000980c7824 */ /* 0x021fe200078e00ff */
        /* <DEDUP_REMOVED lines=8> */
.L_x_49:
[----:B------:R-:W-:Y:S05]  /*27a0*/  BSYNC B1 ;  /* 0x0000000000017941 */ /* 0x000fea0003800000 */
.L_x_48:
        /* <DEDUP_REMOVED lines=10> */
.L_x_51:
[----:B------:R-:W-:Y:S05]  /*2850*/  BSYNC B1 ;  /* 0x0000000000017941 */ /* 0x000fea0003800000 */
.L_x_50:
        /* <DEDUP_REMOVED lines=10> */
.L_x_53:
[----:B------:R-:W-:Y:S05]  /*2900*/  BSYNC B1 ;  /* 0x0000000000017941 */ /* 0x000fea0003800000 */
.L_x_52:
        /* <DEDUP_REMOVED lines=9> */
.L_x_55:
[----:B------:R-:W-:Y:S05]  /*29a0*/  BSYNC B1 ;  /* 0x0000000000017941 */ /* 0x000fea0003800000 */
.L_x_54:
        /* <DEDUP_REMOVED lines=9> */
.L_x_57:
[----:B------:R-:W-:Y:S05]  /*2a40*/  BSYNC B1 ;  /* 0x0000000000017941 */ /* 0x000fea0003800000 */
.L_x_56:
        /* <DEDUP_REMOVED lines=10> */
.L_x_59:
[----:B------:R-:W-:Y:S05]  /*2af0*/  BSYNC B1 ;  /* 0x0000000000017941 */ /* 0x000fea0003800000 */
.L_x_58:
        /* <DEDUP_REMOVED lines=10> */
.L_x_61:
[----:B------:R-:W-:Y:S05]  /*2ba0*/  BSYNC B1 ;  /* 0x0000000000017941 */ /* 0x000fea0003800000 */
.L_x_60:
        /* <DEDUP_REMOVED lines=9> */
.L_x_63:
[----:B------:R-:W-:Y:S05]  /*2c40*/  BSYNC B1 ;  /* 0x0000000000017941 */ /* 0x000fea0003800000 */
.L_x_62:
        /* <DEDUP_REMOVED lines=9> */
.L_x_65:
[----:B------:R-:W-:Y:S05]  /*2ce0*/  BSYNC B1 ;  /* 0x0000000000017941 */ /* 0x000fea0003800000 */
.L_x_64:
        /* <DEDUP_REMOVED lines=10> */
.L_x_67:
[----:B------:R-:W-:Y:S05]  /*2d90*/  BSYNC B1 ;  /* 0x0000000000017941 */ /* 0x000fea0003800000 */
.L_x_66:
        /* <DEDUP_REMOVED lines=10> */
.L_x_69:
[----:B------:R-:W-:Y:S05]  /*2e40*/  BSYNC B1 ;  /* 0x0000000000017941 */ /* 0x000fea0003800000 */
.L_x_68:
        /* <DEDUP_REMOVED lines=9> */
.L_x_71:
[----:B------:R-:W-:Y:S05]  /*2ee0*/  BSYNC B1 ;  /* 0x0000000000017941 */ /* 0x000fea0003800000 */
.L_x_70:
        /* <DEDUP_REMOVED lines=9> */
.L_x_73:
[----:B------:R-:W-:Y:S05]  /*2f80*/  BSYNC B1 ;  /* 0x0000000000017941 */ /* 0x000fea0003800000 */
.L_x_72:
        /* <DEDUP_REMOVED lines=10> */
.L_x_75:
[----:B------:R-:W-:Y:S05]  /*3030*/  BSYNC B1 ;  /* 0x0000000000017941 */ /* 0x000fea0003800000 */
.L_x_74:
        /* <DEDUP_REMOVED lines=10> */
.L_x_77:
[----:B------:R-:W-:Y:S05]  /*30e0*/  BSYNC B1 ;  /* 0x0000000000017941 */ /* 0x000fea0003800000 */
.L_x_76:
        /* <DEDUP_REMOVED lines=9> */
.L_x_79:
[----:B------:R-:W-:Y:S05]  /*3180*/  BSYNC B1 ;  /* 0x0000000000017941 */ /* 0x000fea0003800000 */
.L_x_78:
        /* <DEDUP_REMOVED lines=9> */
.L_x_81:
[----:B------:R-:W-:Y:S05]  /*3220*/  BSYNC B1 ;  /* 0x0000000000017941 */ /* 0x000fea0003800000 */
.L_x_80:
        /* <DEDUP_REMOVED lines=10> */
.L_x_83:
[----:B------:R-:W-:Y:S05]  /*32d0*/  BSYNC B1 ;  /* 0x0000000000017941 */ /* 0x000fea0003800000 */
.L_x_82:
        /* <DEDUP_REMOVED lines=10> */
.L_x_85:
[----:B------:R-:W-:Y:S05]  /*3380*/  BSYNC B1 ;  /* 0x0000000000017941 */ /* 0x000fea0003800000 */
.L_x_84:
        /* <DEDUP_REMOVED lines=9> */
.L_x_87:
[----:B------:R-:W-:Y:S05]  /*3420*/  BSYNC B1 ;  /* 0x0000000000017941 */ /* 0x000fea0003800000 */
.L_x_86:
        /* <DEDUP_REMOVED lines=9> */
.L_x_89:
[----:B------:R-:W-:Y:S05]  /*34c0*/  BSYNC B1 ;  /* 0x0000000000017941 */ /* 0x000fea0003800000 */
.L_x_88:
        /* <DEDUP_REMOVED lines=10> */
.L_x_91:
[----:B------:R-:W-:Y:S05]  /*3570*/  BSYNC B1 ;  /* 0x0000000000017941 */ /* 0x000fea0003800000 */
.L_x_90:
        /* <DEDUP_REMOVED lines=10> */
.L_x_93:
[----:B------:R-:W-:Y:S05]  /*3620*/  BSYNC B1 ;  /* 0x0000000000017941 */ /* 0x000fea0003800000 */
.L_x_92:
        /* <DEDUP_REMOVED lines=9> */
.L_x_95:
[----:B------:R-:W-:Y:S05]  /*36c0*/  BSYNC B1 ;  /* 0x0000000000017941 */ /* 0x000fea0003800000 */
.L_x_94:
        /* <DEDUP_REMOVED lines=9> */
.L_x_97:
[----:B------:R-:W-:Y:S05]  /*3760*/  BSYNC B1 ;  /* 0x0000000000017941 */ /* 0x000fea0003800000 */
.L_x_96:
        /* <DEDUP_REMOVED lines=10> */
.L_x_99:
[----:B------:R-:W-:Y:S05]  /*3810*/  BSYNC B1 ;  /* 0x0000000000017941 */ /* 0x000fea0003800000 */
.L_x_98:
        /* <DEDUP_REMOVED lines=10> */
.L_x_101:
[----:B------:R-:W-:Y:S05]  /*38c0*/  BSYNC B1 ;  /* 0x0000000000017941 */ /* 0x000fea0003800000 */
.L_x_100:
        /* <DEDUP_REMOVED lines=9> */
.L_x_103:
[----:B------:R-:W-:Y:S05]  /*3960*/  BSYNC B1 ;  /* 0x0000000000017941 */ /* 0x000fea0003800000 */
.L_x_102:
        /* <DEDUP_REMOVED lines=9> */
.L_x_105:
[----:B------:R-:W-:Y:S05]  /*3a00*/  BSYNC B1 ;  /* 0x0000000000017941 */ /* 0x000fea0003800000 */
.L_x_104:
        /* <DEDUP_REMOVED lines=10> */
.L_x_107:
[----:B------:R-:W-:Y:S05]  /*3ab0*/  BSYNC B1 ;  /* 0x0000000000017941 */ /* 0x000fea0003800000 */
.L_x_106:
        /* <DEDUP_REMOVED lines=10> */
.L_x_109:
[----:B------:R-:W-:Y:S05]  /*3b60*/  BSYNC B1 ;  /* 0x0000000000017941 */ /* 0x000fea0003800000 */
.L_x_108:
        /* <DEDUP_REMOVED lines=9> */
.L_x_111:
[----:B------:R-:W-:Y:S05]  /*3c00*/  BSYNC B1 ;  /* 0x0000000000017941 */ /* 0x000fea0003800000 */
.L_x_110:
        /* <DEDUP_REMOVED lines=9> */
.L_x_113:
[----:B------:R-:W-:Y:S05]  /*3ca0*/  BSYNC B1 ;  /* 0x0000000000017941 */ /* 0x000fea0003800000 */
.L_x_112:
        /* <DEDUP_REMOVED lines=10> */
.L_x_115:
[----:B------:R-:W-:Y:S05]  /*3d50*/  BSYNC B1 ;  /* 0x0000000000017941 */ /* 0x000fea0003800000 */
.L_x_114:
        /* <DEDUP_REMOVED lines=10> */
.L_x_117:
[----:B------:R-:W-:Y:S05]  /*3e00*/  BSYNC B1 ;  /* 0x0000000000017941 */ /* 0x000fea0003800000 */
.L_x_116:
        /* <DEDUP_REMOVED lines=9> */
.L_x_119:
[----:B------:R-:W-:Y:S05]  /*3ea0*/  BSYNC B1 ;  /* 0x0000000000017941 */ /* 0x000fea0003800000 */
.L_x_118:
        /* <DEDUP_REMOVED lines=9> */
.L_x_121:
[----:B------:R-:W-:Y:S05]  /*3f40*/  BSYNC B1 ;  /* 0x0000000000017941 */ /* 0x000fea0003800000 */
.L_x_120:
        /* <DEDUP_REMOVED lines=10> */
.L_x_123:
[----:B------:R-:W-:Y:S05]  /*3ff0*/  BSYNC B1 ;  /* 0x0000000000017941 */ /* 0x000fea0003800000 */
.L_x_122:
        /* <DEDUP_REMOVED lines=10> */
.L_x_125:
[----:B------:R-:W-:Y:S05]  /*40a0*/  BSYNC B1 ;  /* 0x0000000000017941 */ /* 0x000fea0003800000 */
.L_x_124:
        /* <DEDUP_REMOVED lines=9> */
.L_x_127:
[----:B------:R-:W-:Y:S05]  /*4140*/  BSYNC B1 ;  /* 0x0000000000017941 */ /* 0x000fea0003800000 */
.L_x_126:
        /* <DEDUP_REMOVED lines=9> */
.L_x_129:
[----:B------:R-:W-:Y:S05]  /*41e0*/  BSYNC B1 ;  /* 0x0000000000017941 */ /* 0x000fea0003800000 */
.L_x_128:
        /* <DEDUP_REMOVED lines=10> */
.L_x_131:
[----:B------:R-:W-:Y:S05]  /*4290*/  BSYNC B1 ;  /* 0x0000000000017941 */ /* 0x000fea0003800000 */
.L_x_130:
        /* <DEDUP_REMOVED lines=10> */
.L_x_133:
[----:B------:R-:W-:Y:S05]  /*4340*/  BSYNC B1 ;  /* 0x0000000000017941 */ /* 0x000fea0003800000 */
.L_x_132:
        /* <DEDUP_REMOVED lines=9> */
.L_x_135:
[----:B------:R-:W-:Y:S05]  /*43e0*/  BSYNC B1 ;  /* 0x0000000000017941 */ /* 0x000fea0003800000 */
.L_x_134:
        /* <DEDUP_REMOVED lines=9> */
.L_x_137:
[----:B------:R-:W-:Y:S05]  /*4480*/  BSYNC B1 ;  /* 0x0000000000017941 */ /* 0x000fea0003800000 */
.L_x_136:
        /* <DEDUP_REMOVED lines=10> */
.L_x_139:
[----:B------:R-:W-:Y:S05]  /*4530*/  BSYNC B1 ;  /* 0x0000000000017941 */ /* 0x000fea0003800000 */
.L_x_138:
        /* <DEDUP_REMOVED lines=10> */
.L_x_141:
[----:B------:R-:W-:Y:S05]  /*45e0*/  BSYNC B1 ;  /* 0x0000000000017941 */ /* 0x000fea0003800000 */
.L_x_140:
        /* <DEDUP_REMOVED lines=9> */
.L_x_143:
[----:B------:R-:W-:Y:S05]  /*4680*/  BSYNC B1 ;  /* 0x0000000000017941 */ /* 0x000fea0003800000 */
.L_x_142:
        /* <DEDUP_REMOVED lines=9> */
.L_x_145:
[----:B------:R-:W-:Y:S05]  /*4720*/  BSYNC B1 ;  /* 0x0000000000017941 */ /* 0x000fea0003800000 */
.L_x_144:
        /* <DEDUP_REMOVED lines=10> */
.L_x_147:
[----:B------:R-:W-:Y:S05]  /*47d0*/  BSYNC B1 ;  /* 0x0000000000017941 */ /* 0x000fea0003800000 */
.L_x_146:
        /* <DEDUP_REMOVED lines=10> */
.L_x_149:
[----:B------:R-:W-:Y:S05]  /*4880*/  BSYNC B1 ;  /* 0x0000000000017941 */ /* 0x000fea0003800000 */
.L_x_148:
        /* <DEDUP_REMOVED lines=9> */
.L_x_151:
[----:B------:R-:W-:Y:S05]  /*4920*/  BSYNC B1 ;  /* 0x0000000000017941 */ /* 0x000fea0003800000 */
.L_x_150:
        /* <DEDUP_REMOVED lines=9> */
.L_x_153:
[----:B------:R-:W-:Y:S05]  /*49c0*/  BSYNC B1 ;  /* 0x0000000000017941 */ /* 0x000fea0003800000 */
.L_x_152:
        /* <DEDUP_REMOVED lines=10> */
.L_x_155:
[----:B------:R-:W-:Y:S05]  /*4a70*/  BSYNC B1 ;  /* 0x0000000000017941 */ /* 0x000fea0003800000 */
.L_x_154:
        /* <DEDUP_REMOVED lines=10> */
.L_x_157:
[----:B------:R-:W-:Y:S05]  /*4b20*/  BSYNC B1 ;  /* 0x0000000000017941 */ /* 0x000fea0003800000 */
.L_x_156:
        /* <DEDUP_REMOVED lines=9> */
.L_x_159:
[----:B------:R-:W-:Y:S05]  /*4bc0*/  BSYNC B1 ;  /* 0x0000000000017941 */ /* 0x000fea0003800000 */
.L_x_158:
        /* <DEDUP_REMOVED lines=9> */
.L_x_161:
[----:B------:R-:W-:Y:S05]  /*4c60*/  BSYNC B1 ;  /* 0x0000000000017941 */ /* 0x000fea0003800000 */
.L_x_160:
        /* <DEDUP_REMOVED lines=10> */
.L_x_163:
[----:B------:R-:W-:Y:S05]  /*4d10*/  BSYNC B1 ;  /* 0x0000000000017941 */ /* 0x000fea0003800000 */
.L_x_162:
        /* <DEDUP_REMOVED lines=10> */
.L_x_165:
[----:B------:R-:W-:Y:S05]  /*4dc0*/  BSYNC B1 ;  /* 0x0000000000017941 */ /* 0x000fea0003800000 */
.L_x_164:
        /* <DEDUP_REMOVED lines=9> */
.L_x_167:
[----:B------:R-:W-:Y:S05]  /*4e60*/  BSYNC B1 ;  /* 0x0000000000017941 */ /* 0x000fea0003800000 */
.L_x_166:
        /* <DEDUP_REMOVED lines=9> */
.L_x_169:
[----:B------:R-:W-:Y:S05]  /*4f00*/  BSYNC B1 ;  /* 0x0000000000017941 */ /* 0x000fea0003800000 */
.L_x_168:
        /* <DEDUP_REMOVED lines=10> */
.L_x_171:
[----:B------:R-:W-:Y:S05]  /*4fb0*/  BSYNC B1 ;  /* 0x0000000000017941 */ /* 0x000fea0003800000 */
.L_x_170:
        /* <DEDUP_REMOVED lines=10> */
.L_x_173:
[----:B------:R-:W-:Y:S05]  /*5060*/  BSYNC B1 ;  /* 0x0000000000017941 */ /* 0x000fea0003800000 */
.L_x_172:
        /* <DEDUP_REMOVED lines=9> */
.L_x_175:
[----:B------:R-:W-:Y:S05]  /*5100*/  BSYNC B1 ;  /* 0x0000000000017941 */ /* 0x000fea0003800000 */
.L_x_174:
        /* <DEDUP_REMOVED lines=9> */
.L_x_177:
[----:B------:R-:W-:Y:S05]  /*51a0*/  BSYNC B1 ;  /* 0x0000000000017941 */ /* 0x000fea0003800000 */
.L_x_176:
        /* <DEDUP_REMOVED lines=10> */
.L_x_179:
[----:B------:R-:W-:Y:S05]  /*5250*/  BSYNC B1 ;  /* 0x0000000000017941 */ /* 0x000fea0003800000 */
.L_x_178:
        /* <DEDUP_REMOVED lines=10> */
.L_x_181:
[----:B------:R-:W-:Y:S05]  /*5300*/  BSYNC B1 ;  /* 0x0000000000017941 */ /* 0x000fea0003800000 */
.L_x_180:
        /* <DEDUP_REMOVED lines=9> */
.L_x_183:
[----:B------:R-:W-:Y:S05]  /*53a0*/  BSYNC B1 ;  /* 0x0000000000017941 */ /* 0x000fea0003800000 */
.L_x_182:
        /* <DEDUP_REMOVED lines=9> */
.L_x_185:
[----:B------:R-:W-:Y:S05]  /*5440*/  BSYNC B1 ;  /* 0x0000000000017941 */ /* 0x000fea0003800000 */
.L_x_184:
        /* <DEDUP_REMOVED lines=10> */
.L_x_187:
[----:B------:R-:W-:Y:S05]  /*54f0*/  BSYNC B1 ;  /* 0x0000000000017941 */ /* 0x000fea0003800000 */
.L_x_186:
        /* <DEDUP_REMOVED lines=10> */
.L_x_189:
[----:B------:R-:W-:Y:S05]  /*55a0*/  BSYNC B1 ;  /* 0x0000000000017941 */ /* 0x000fea0003800000 */
.L_x_188:
        /* <DEDUP_REMOVED lines=9> */
.L_x_191:
[----:B------:R-:W-:Y:S05]  /*5640*/  BSYNC B1 ;  /* 0x0000000000017941 */ /* 0x000fea0003800000 */
.L_x_190:
        /* <DEDUP_REMOVED lines=9> */
.L_x_193:
[----:B------:R-:W-:Y:S05]  /*56e0*/  BSYNC B1 ;  /* 0x0000000000017941 */ /* 0x000fea0003800000 */
.L_x_192:
        /* <DEDUP_REMOVED lines=10> */
.L_x_195:
[----:B------:R-:W-:Y:S05]  /*5790*/  BSYNC B1 ;  /* 0x0000000000017941 */ /* 0x000fea0003800000 */
.L_x_194:
        /* <DEDUP_REMOVED lines=10> */
.L_x_197:
[----:B------:R-:W-:Y:S05]  /*5840*/  BSYNC B1 ;  /* 0x0000000000017941 */ /* 0x000fea0003800000 */
.L_x_196:
        /* <DEDUP_REMOVED lines=9> */
.L_x_199:
[----:B------:R-:W-:Y:S05]  /*58e0*/  BSYNC B1 ;  /* 0x0000000000017941 */ /* 0x000fea0003800000 */
.L_x_198:
        /* <DEDUP_REMOVED lines=9> */
.L_x_201:
[----:B------:R-:W-:Y:S05]  /*5980*/  BSYNC B1 ;  /* 0x0000000000017941 */ /* 0x000fea0003800000 */
.L_x_200:
        /* <DEDUP_REMOVED lines=10> */
.L_x_203:
[----:B------:R-:W-:Y:S05]  /*5a30*/  BSYNC B1 ;  /* 0x0000000000017941 */ /* 0x000fea0003800000 */
.L_x_202:
        /* <DEDUP_REMOVED lines=10> */
.L_x_205:
[----:B------:R-:W-:Y:S05]  /*5ae0*/  BSYNC B1 ;  /* 0x0000000000017941 */ /* 0x000fea0003800000 */
.L_x_204:
        /* <DEDUP_REMOVED lines=9> */
.L_x_207:
[----:B------:R-:W-:Y:S05]  /*5b80*/  BSYNC B1 ;  /* 0x0000000000017941 */ /* 0x000fea0003800000 */
.L_x_206:
        /* <DEDUP_REMOVED lines=9> */
.L_x_209:
[----:B------:R-:W-:Y:S05]  /*5c20*/  BSYNC B1 ;  /* 0x0000000000017941 */ /* 0x000fea0003800000 */
.L_x_208:
        /* <DEDUP_REMOVED lines=10> */
.L_x_211:
[----:B------:R-:W-:Y:S05]  /*5cd0*/  BSYNC B1 ;  /* 0x0000000000017941 */ /* 0x000fea0003800000 */
.L_x_210:
        /* <DEDUP_REMOVED lines=10> */
.L_x_213:
[----:B------:R-:W-:Y:S05]  /*5d80*/  BSYNC B1 ;  /* 0x0000000000017941 */ /* 0x000fea0003800000 */
.L_x_212:
        /* <DEDUP_REMOVED lines=9> */
.L_x_215:
[----:B------:R-:W-:Y:S05]  /*5e20*/  BSYNC B1 ;  /* 0x0000000000017941 */ /* 0x000fea0003800000 */
.L_x_214:
        /* <DEDUP_REMOVED lines=9> */
.L_x_217:
[----:B------:R-:W-:Y:S05]  /*5ec0*/  BSYNC B1 ;  /* 0x0000000000017941 */ /* 0x000fea0003800000 */
.L_x_216:
        /* <DEDUP_REMOVED lines=10> */
.L_x_219:
[----:B------:R-:W-:Y:S05]  /*5f70*/  BSYNC B1 ;  /* 0x0000000000017941 */ /* 0x000fea0003800000 */
.L_x_218:
        /* <DEDUP_REMOVED lines=10> */
.L_x_221:
[----:B------:R-:W-:Y:S05]  /*6020*/  BSYNC B1 ;  /* 0x0000000000017941 */ /* 0x000fea0003800000 */
.L_x_220:
        /* <DEDUP_REMOVED lines=9> */
.L_x_223:
[----:B------:R-:W-:Y:S05]  /*60c0*/  BSYNC B1 ;  /* 0x0000000000017941 */ /* 0x000fea0003800000 */
.L_x_222:
        /* <DEDUP_REMOVED lines=9> */
.L_x_225:
[----:B------:R-:W-:Y:S05]  /*6160*/  BSYNC B1 ;  /* 0x0000000000017941 */ /* 0x000fea0003800000 */
.L_x_224:
        /* <DEDUP_REMOVED lines=10> */
.L_x_227:
[----:B------:R-:W-:Y:S05]  /*6210*/  BSYNC B1 ;  /* 0x0000000000017941 */ /* 0x000fea0003800000 */
.L_x_226:
        /* <DEDUP_REMOVED lines=10> */
.L_x_229:
[----:B------:R-:W-:Y:S05]  /*62c0*/  BSYNC B1 ;  /* 0x0000000000017941 */ /* 0x000fea0003800000 */
.L_x_228:
        /* <DEDUP_REMOVED lines=9> */
.L_x_231:
[----:B------:R-:W-:Y:S05]  /*6360*/  BSYNC B1 ;  /* 0x0000000000017941 */ /* 0x000fea0003800000 */
.L_x_230:
        /* <DEDUP_REMOVED lines=9> */
.L_x_233:
[----:B------:R-:W-:Y:S05]  /*6400*/  BSYNC B1 ;  /* 0x0000000000017941 */ /* 0x000fea0003800000 */
.L_x_232:
        /* <DEDUP_REMOVED lines=10> */
.L_x_235:
[----:B------:R-:W-:Y:S05]  /*64b0*/  BSYNC B1 ;  /* 0x0000000000017941 */ /* 0x000fea0003800000 */
.L_x_234:
        /* <DEDUP_REMOVED lines=10> */
.L_x_237:
[----:B------:R-:W-:Y:S05]  /*6560*/  BSYNC B1 ;  /* 0x0000000000017941 */ /* 0x000fea0003800000 */
.L_x_236:
        /* <DEDUP_REMOVED lines=9> */
.L_x_239:
[----:B------:R-:W-:Y:S05]  /*6600*/  BSYNC B1 ;  /* 0x0000000000017941 */ /* 0x000fea0003800000 */
.L_x_238:
        /* <DEDUP_REMOVED lines=9> */
.L_x_241:
[----:B------:R-:W-:Y:S05]  /*66a0*/  BSYNC B1 ;  /* 0x0000000000017941 */ /* 0x000fea0003800000 */
.L_x_240:
        /* <DEDUP_REMOVED lines=10> */
.L_x_243:
[----:B------:R-:W-:Y:S05]  /*6750*/  BSYNC B1 ;  /* 0x0000000000017941 */ /* 0x000fea0003800000 */
.L_x_242:
        /* <DEDUP_REMOVED lines=10> */
.L_x_245:
[----:B------:R-:W-:Y:S05]  /*6800*/  BSYNC B1 ;  /* 0x0000000000017941 */ /* 0x000fea0003800000 */
.L_x_244:
        /* <DEDUP_REMOVED lines=9> */
.L_x_247:
[----:B------:R-:W-:Y:S05]  /*68a0*/  BSYNC B1 ;  /* 0x0000000000017941 */ /* 0x000fea0003800000 */
.L_x_246:
        /* <DEDUP_REMOVED lines=9> */
.L_x_249:
[----:B------:R-:W-:Y:S05]  /*6940*/  BSYNC B1 ;  /* 0x0000000000017941 */ /* 0x000fea0003800000 */
.L_x_248:
        /* <DEDUP_REMOVED lines=10> */
.L_x_251:
[----:B------:R-:W-:Y:S05]  /*69f0*/  BSYNC B1 ;  /* 0x0000000000017941 */ /* 0x000fea0003800000 */
.L_x_250:
        /* <DEDUP_REMOVED lines=10> */
.L_x_253:
[----:B------:R-:W-:Y:S05]  /*6aa0*/  BSYNC B1 ;  /* 0x0000000000017941 */ /* 0x000fea0003800000 */
.L_x_252:
        /* <DEDUP_REMOVED lines=9> */
.L_x_255:
[----:B------:R-:W-:Y:S05]  /*6b40*/  BSYNC B1 ;  /* 0x0000000000017941 */ /* 0x000fea0003800000 */
.L_x_254:
        /* <DEDUP_REMOVED lines=9> */
.L_x_257:
[----:B------:R-:W-:Y:S05]  /*6be0*/  BSYNC B1 ;  /* 0x0000000000017941 */ /* 0x000fea0003800000 */
.L_x_256:
        /* <DEDUP_REMOVED lines=10> */
.L_x_259:
[----:B------:R-:W-:Y:S05]  /*6c90*/  BSYNC B1 ;  /* 0x0000000000017941 */ /* 0x000fea0003800000 */
.L_x_258:
        /* <DEDUP_REMOVED lines=10> */
.L_x_261:
[----:B------:R-:W-:Y:S05]  /*6d40*/  BSYNC B1 ;  /* 0x0000000000017941 */ /* 0x000fea0003800000 */
.L_x_260:
        /* <DEDUP_REMOVED lines=9> */
.L_x_263:
[----:B------:R-:W-:Y:S05]  /*6de0*/  BSYNC B1 ;  /* 0x0000000000017941 */ /* 0x000fea0003800000 */
.L_x_262:
        /* <DEDUP_REMOVED lines=9> */
.L_x_265:
[----:B------:R-:W-:Y:S05]  /*6e80*/  BSYNC B1 ;  /* 0x0000000000017941 */ /* 0x000fea0003800000 */
.L_x_264:
        /* <DEDUP_REMOVED lines=10> */
.L_x_267:
[----:B------:R-:W-:Y:S05]  /*6f30*/  BSYNC B1 ;  /* 0x0000000000017941 */ /* 0x000fea0003800000 */
.L_x_266:
        /* <DEDUP_REMOVED lines=10> */
.L_x_269:
[----:B------:R-:W-:Y:S05]  /*6fe0*/  BSYNC B1 ;  /* 0x0000000000017941 */ /* 0x000fea0003800000 */
.L_x_268:
        /* <DEDUP_REMOVED lines=9> */
.L_x_271:
[----:B------:R-:W-:Y:S05]  /*7080*/  BSYNC B1 ;  /* 0x0000000000017941 */ /* 0x000fea0003800000 */
.L_x_270:
        /* <DEDUP_REMOVED lines=9> */
.L_x_273:
[----:B------:R-:W-:Y:S05]  /*7120*/  BSYNC B1 ;  /* 0x0000000000017941 */ /* 0x000fea0003800000 */
.L_x_272:
        /* <DEDUP_REMOVED lines=10> */
.L_x_275:
[----:B------:R-:W-:Y:S05]  /*71d0*/  BSYNC B1 ;  /* 0x0000000000017941 */ /* 0x000fea0003800000 */
.L_x_274:
        /* <DEDUP_REMOVED lines=10> */
.L_x_277:
[----:B------:R-:W-:Y:S05]  /*7280*/  BSYNC B1 ;  /* 0x0000000000017941 */ /* 0x000fea0003800000 */
.L_x_276:
[----:B01--45:R-:W-:Y:S01]  /*7290*/  IMAD.U32 R6, R152, 0x10000, RZ ;  /* 0x0001000098067824 */ /* 0x033fe200078e00ff */
        /* <DEDUP_REMOVED lines=8> */
.L_x_279:
[----:B------:R-:W-:Y:S05]  /*7320*/  BSYNC B1 ;  /* 0x0000000000017941 */ /* 0x000fea0003800000 */
.L_x_278:
[----:B0-2--5:R-:W-:Y:S01]  /*7330*/  IMAD.U32 R4, R152, 0x10000, RZ ;  /* 0x0001000098047824 */ /* 0x025fe200078e00ff */
[----:B------:R-:W-:Y:S01]  /*7340*/  ISETP.GT.AND P0, PT, R0, 0x8, P0 ;  /* 0x000000080000780c */ /* 0x000fe20000704270 */
[----:B------:R-:W-:Y:S01]  /*7350*/  @P1 IMAD.MOV.U32 R5, RZ, RZ, R11 ;  /* 0x000000ffff051224 */ /* 0x000fe200078e000b */
[----:B------:R-:W-:Y:S01]  /*7360*/  BSSY B1, `(.L_x_280) ;  /* 0x0000008000017945 */ /* 0x000fe20003800000 */
[----:B------:R-:W-:Y:S01]  /*7370*/  FMUL R3, R4, R155 ;  /* 0x0000009b04037220 */ /* 0x000fe20000400000 */
[----:B------:R-:W-:-:S03]  /*7380*/  @P1 IMAD.MOV.U32 R4, RZ, RZ, R10 ;  /* 0x000000ffff041224 */ /* 0x000fc600078e000a */
[----:B------:R-:W-:-:S05]  /*7390*/  FFMA R3, R150, R154, R3 ;  /* 0x0000009a96037223 */ /* 0x000fca0000000003 */
[----:B------:R-:W-:-:S05]  /*73a0*/  F2FP.BF16.F32.PACK_AB R3, RZ, R3 ;  /* 0x00000003ff03723e */ /* 0x000fca00000010ff */
[----:B------:R0:W-:Y:S01]  /*73b0*/  @P1 STG.E.U16 desc[UR36][R4.64+0x1f0], R3 ;  /* 0x0001f00304001986 */ /* 0x0001e2000c101524 */
[----:B------:R-:W-:Y:S05]  /*73c0*/  @!P0 BRA `(.L_x_281) ;  /* 0x0000000000048947 */ /* 0x000fea0003800000 */
[----:B------:R2:W5:Y:S02]  /*73d0*/  LDG.E.LTC128B.U16 R152, desc[UR36][R8.64+0x1f2] ;  /* 0x0001f22408987981 */ /* 0x000564000c1e1520 */
.L_x_281:
[----:B------:R-:W-:Y:S05]  /*73e0*/  BSYNC B1 ;  /* 0x0000000000017941 */ /* 0x000fea0003800000 */
.L_x_280:
[----:B------:R-:W-:Y:S05]  /*73f0*/  @!P0 BRA `(.L_x_282) ;  /* 0x0000002400308947 */ /* 0x000fea0003800000 */
[----:B-----5:R-:W-:-:S04]  /*7400*/  IMAD.U32 R152, R152, 0x10000, RZ ;  /* 0x0001000098987824 */ /* 0x020fc800078e00ff */
[----:B------:R-:W-:-:S04]  /*7410*/  FMUL R152, R152, R155 ;  /* 0x0000009b98987220 */ /* 0x000fc80000400000 */
[----:B------:R-:W-:-:S05]  /*7420*/  FFMA R152, R151, R154, R152 ;  /* 0x0000009a97987223 */ /* 0x000fca0000000098 */
[----:B------:R-:W-:-:S05]  /*7430*/  F2FP.BF16.F32.PACK_AB R152, RZ, R152 ;  /* 0x00000098ff98723e */ /* 0x000fca00000010ff */
[----:B------:R4:W-:Y:S01]  /*7440*/  STG.E.U16 desc[UR36][R10.64+0x1f2], R152 ;  /* 0x0001f2980a007986 */ /* 0x0009e2000c101524 */
[----:B------:R-:W-:Y:S05]  /*7450*/  BRA `(.L_x_282) ;  /* 0x0000002400187947 */ /* 0x000fea0003800000 */
.L_x_29:
[----:B------:R-:W-:Y:S01]  /*7460*/  ISETP.GT.AND P0, PT, R3, 0x1, PT ;  /* 0x000000010300780c */ /* 0x000fe20003f04270 */
[----:B------:R-:W-:Y:S01]  /*7470*/  ULDC.64 UR4, c[0x0][0x5c0] ;  /* 0x0001700000047ab9 */ /* 0x000fe20000000a00 */
[-C--:B------:R-:W-:Y:S01]  /*7480*/  FMUL R24, R24, R154.reuse ;  /* 0x0000009a18187220 */ /* 0x080fe20000400000 */
[-C--:B------:R-:W-:Y:S01]  /*7490*/  FMUL R25, R25, R154.reuse ;  /* 0x0000009a19197220 */ /* 0x080fe20000400000 */
[----:B------:R-:W-:Y:S01]  /*74a0*/  ISETP.GT.AND P3, PT, R0, RZ, P0 ;  /* 0x000000ff0000720c */ /* 0x000fe20000764270 */
[-C--:B------:R-:W-:Y:S01]  /*74b0*/  FMUL R26, R26, R154.reuse ;  /* 0x0000009a1a1a7220 */ /* 0x080fe20000400000 */
[----:B------:R-:W-:Y:S01]  /*74c0*/  LEA R4, P4, R160, UR4, 0x1 ;  /* 0x00000004a0047c11 */ /* 0x000fe2000f8808ff */
[----:B------:R-:W-:Y:S01]  /*74d0*/  FMUL R27, R27, R154 ;  /* 0x0000009a1b1b7220 */ /* 0x000fe20000400000 */
[----:B------:R-:W-:Y:S01]  /*74e0*/  F2FP.BF16.F32.PACK_AB R24, RZ, R24 ;  /* 0x00000018ff18723e */ /* 0x000fe200000010ff */
[-C--:B------:R-:W-:Y:S01]  /*74f0*/  FMUL R28, R28, R154.reuse ;  /* 0x0000009a1c1c7220 */ /* 0x080fe20000400000 */
[----:B------:R-:W-:Y:S01]  /*7500*/  LEA.HI.X R5, R160, UR5, R169, 0x1, P4 ;  /* 0x00000005a0057c11 */ /* 0x000fe2000a0f0ca9 */
[-C--:B------:R-:W-:Y:S01]  /*7510*/  FMUL R29, R29, R154.reuse ;  /* 0x0000009a1d1d7220 */ /* 0x080fe20000400000 */
[----:B------:R-:W-:Y:S01]  /*7520*/  F2FP.BF16.F32.PACK_AB R25, RZ, R25 ;  /* 0x00000019ff19723e */ /* 0x000fe200000010ff */
[-C--:B------:R-:W-:Y:S01]  /*7530*/  FMUL R30, R30, R154.reuse ;  /* 0x0000009a1e1e7220 */ /* 0x080fe20000400000 */
[----:B------:R-:W-:Y:S01]  /*7540*/  SHF.L.U64.HI R11, R10, 0x4, R11 ;  /* 0x000000040a0b7819 */ /* 0x000fe2000001020b */
[----:B------:R-:W-:Y:S01]  /*7550*/  @P1 STG.E.U16 desc[UR36][R4.64], R24 ;  /* 0x0000001804001986 */ /* 0x000fe2000c101524 */
[----:B------:R-:W-:Y:S01]  /*7560*/  ISETP.GT.AND P1, PT, R3, 0x8, PT ;  /* 0x000000080300780c */ /* 0x000fe20003f24270 */
[----:B------:R-:W-:Y:S01]  /*7570*/  FMUL R31, R31, R154 ;  /* 0x0000009a1f1f7220 */ /* 0x000fe20000400000 */
[----:B------:R-:W-:Y:S01]  /*7580*/  ISETP.GT.AND P4, PT, R0, 0x8, P0 ;  /* 0x000000080000780c */ /* 0x000fe20000784270 */
[----:B------:R-:W-:Y:S01]  /*7590*/  @P3 STG.E.U16 desc[UR36][R4.64+0x2], R25 ;  /* 0x0000021904003986 */ /* 0x000fe2000c101524 */
[----:B------:R-:W-:Y:S01]  /*75a0*/  LEA R6, P3, R10, R4, 0x4 ;  /* 0x000000040a067211 */ /* 0x000fe200078620ff */
[-C--:B------:R-:W-:Y:S01]  /*75b0*/  FMUL R32, R32, R154.reuse ;  /* 0x0000009a20207220 */ /* 0x080fe20000400000 */
[C---:B------:R-:W-:Y:S01]  /*75c0*/  ISETP.GT.AND P2, PT, R0.reuse, 0x8, P2 ;  /* 0x000000080000780c */ /* 0x040fe20001744270 */
[-C--:B------:R-:W-:Y:S01]  /*75d0*/  FMUL R33, R33, R154.reuse ;  /* 0x0000009a21217220 */ /* 0x080fe20000400000 */
[----:B------:R-:W-:Y:S01]  /*75e0*/  ISETP.GT.AND P0, PT, R3, 0x9, PT ;  /* 0x000000090300780c */ /* 0x000fe20003f04270 */
[----:B------:R-:W-:Y:S01]  /*75f0*/  IMAD.X R7, R11, 0x1, R5, P3 ;  /* 0x000000010b077824 */ /* 0x000fe200018e0605 */
[----:B------:R-:W-:Y:S01]  /*7600*/  ISETP.GT.AND P5, PT, R0, RZ, P1 ;  /* 0x000000ff0000720c */ /* 0x000fe20000fa4270 */
[-C--:B------:R-:W-:Y:S01]  /*7610*/  FMUL R34, R34, R154.reuse ;  /* 0x0000009a22227220 */ /* 0x080fe20000400000 */
[----:B------:R-:W-:Y:S01]  /*7620*/  ISETP.GT.AND P3, PT, R0, RZ, P0 ;  /* 0x000000ff0000720c */ /* 0x000fe20000764270 */
[----:B------:R-:W-:Y:S01]  /*7630*/  FMUL R35, R35, R154 ;  /* 0x0000009a23237220 */ /* 0x000fe20000400000 */
[----:B------:R-:W-:Y:S01]  /*7640*/  F2FP.BF16.F32.PACK_AB R26, RZ, R26 ;  /* 0x0000001aff1a723e */ /* 0x000fe200000010ff */
[-C--:B------:R-:W-:Y:S01]  /*7650*/  FMUL R36, R36, R154.reuse ;  /* 0x0000009a24247220 */ /* 0x080fe20000400000 */
[----:B------:R-:W-:Y:S01]  /*7660*/  F2FP.BF16.F32.PACK_AB R27, RZ, R27 ;  /* 0x0000001bff1b723e */ /* 0x000fe200000010ff */
[----:B------:R-:W-:Y:S01]  /*7670*/  FMUL R37, R37, R154 ;  /* 0x0000009a25257220 */ /* 0x000fe20000400000 */
[----:B------:R-:W-:Y:S01]  /*7680*/  F2FP.BF16.F32.PACK_AB R28, RZ, R28 ;  /* 0x0000001cff1c723e */ /* 0x000fe200000010ff */
[----:B------:R-:W-:Y:S01]  /*7690*/  @P2 STG.E.U16 desc[UR36][R6.64], R26 ;  /* 0x0000001a06002986 */ /* 0x000fe2000c101524 */
[----:B------:R-:W-:Y:S01]  /*76a0*/  F2FP.BF16.F32.PACK_AB R29, RZ, R29 ;  /* 0x0000001dff1d723e */ /* 0x000fe200000010ff */
[-C--:B------:R-:W-:Y:S01]  /*76b0*/  FMUL R38, R38, R154.reuse ;  /* 0x0000009a26267220 */ /* 0x080fe20000400000 */
[C---:B------:R-:W-:Y:S01]  /*76c0*/  ISETP.GT.AND P2, PT, R0.reuse, 0x8, P1 ;  /* 0x000000080000780c */ /* 0x040fe20000f44270 */
[----:B------:R-:W-:Y:S01]  /*76d0*/  @P4 STG.E.U16 desc[UR36][R6.64+0x2], R27 ;  /* 0x0000021b06004986 */ /* 0x000fe2000c101524 */
[----:B------:R-:W-:Y:S01]  /*76e0*/  ISETP.GT.AND P1, PT, R3, 0x10, PT ;  /* 0x000000100300780c */ /* 0x000fe20003f24270 */
[----:B------:R-:W-:Y:S01]  /*76f0*/  FMUL R39, R39, R154 ;  /* 0x0000009a27277220 */ /* 0x000fe20000400000 */
[----:B------:R-:W-:Y:S01]  /*7700*/  F2FP.BF16.F32.PACK_AB R30, RZ, R30 ;  /* 0x0000001eff1e723e */ /* 0x000fe200000010ff */
[----:B------:R-:W-:Y:S01]  /*7710*/  @P5 STG.E.U16 desc[UR36][R4.64+0x10], R28 ;  /* 0x0000101c04005986 */ /* 0x000fe2000c101524 */
[----:B------:R-:W-:Y:S01]  /*7720*/  ISETP.GT.AND P4, PT, R0, RZ, P1 ;  /* 0x000000ff0000720c */ /* 0x000fe20000f84270 */
[-C--:B------:R-:W-:Y:S01]  /*7730*/  FMUL R40, R40, R154.reuse ;  /* 0x0000009a28287220 */ /* 0x080fe20000400000 */
[----:B------:R-:W-:Y:S01]  /*7740*/  F2FP.BF16.F32.PACK_AB R31, RZ, R31 ;  /* 0x0000001fff1f723e */ /* 0x000fe200000010ff */
[----:B------:R-:W-:Y:S01]  /*7750*/  @P3 STG.E.U16 desc[UR36][R4.64+0x12], R29 ;  /* 0x0000121d04003986 */ /* 0x000fe2000c101524 */
[----:B------:R-:W-:Y:S01]  /*7760*/  ISETP.GT.AND P3, PT, R0, 0x8, P0 ;  /* 0x000000080000780c */ /* 0x000fe20000764270 */
[----:B------:R-:W-:Y:S01]  /*7770*/  FMUL R41, R41, R154 ;  /* 0x0000009a29297220 */ /* 0x000fe20000400000 */
[----:B------:R-:W-:Y:S01]  /*7780*/  ISETP.GT.AND P0, PT, R3, 0x11, PT ;  /* 0x000000110300780c */ /* 0x000fe20003f04270 */
[----:B------:R-:W-:Y:S01]  /*7790*/  @P2 STG.E.U16 desc[UR36][R6.64+0x10], R30 ;  /* 0x0000101e06002986 */ /* 0x000fe2000c101524 */
[----:B------:R-:W-:Y:S01]  /*77a0*/  F2FP.BF16.F32.PACK_AB R32, RZ, R32 ;  /* 0x00000020ff20723e */ /* 0x000fe200000010ff */
[-C--:B------:R-:W-:Y:S01]  /*77b0*/  FMUL R42, R42, R154.reuse ;  /* 0x0000009a2a2a7220 */ /* 0x080fe20000400000 */
[C---:B------:R-:W-:Y:S01]  /*77c0*/  ISETP.GT.AND P5, PT, R0.reuse, RZ, P0 ;  /* 0x000000ff0000720c */ /* 0x040fe200007a4270 */
[-C--:B------:R-:W-:Y:S01]  /*77d0*/  FMUL R43, R43, R154.reuse ;  /* 0x0000009a2b2b7220 */ /* 0x080fe20000400000 */
[----:B------:R-:W-:Y:S01]  /*77e0*/  ISETP.GT.AND P2, PT, R0, 0x8, P1 ;  /* 0x000000080000780c */ /* 0x000fe20000f44270 */
[-C--:B------:R-:W-:Y:S01]  /*77f0*/  FMUL R44, R44, R154.reuse ;  /* 0x0000009a2c2c7220 */ /* 0x080fe20000400000 */
[----:B------:R-:W-:Y:S01]  /*7800*/  ISETP.GT.AND P1, PT, R3, 0x18, PT ;  /* 0x000000180300780c */ /* 0x000fe20003f24270 */
[-C--:B------:R-:W-:Y:S01]  /*7810*/  FMUL R45, R45, R154.reuse ;  /* 0x0000009a2d2d7220 */ /* 0x080fe20000400000 */
[----:B------:R-:W-:Y:S01]  /*7820*/  F2FP.BF16.F32.PACK_AB R33, RZ, R33 ;  /* 0x00000021ff21723e */ /* 0x000fe200000010ff */
[----:B------:R-:W-:Y:S01]  /*7830*/  @P3 STG.E.U16 desc[UR36][R6.64+0x12], R31 ;  /* 0x0000121f06003986 */ /* 0x000fe2000c101524 */
[----:B------:R-:W-:Y:S01]  /*7840*/  ISETP.GT.AND P3, PT, R0, 0x8, P0 ;  /* 0x000000080000780c */ /* 0x000fe20000764270 */
[-C--:B------:R-:W-:Y:S01]  /*7850*/  FMUL R46, R46, R154.reuse ;  /* 0x0000009a2e2e7220 */ /* 0x080fe20000400000 */
[----:B------:R-:W-:Y:S01]  /*7860*/  ISETP.GT.AND P0, PT, R3, 0x19, PT ;  /* 0x000000190300780c */ /* 0x000fe20003f04270 */
[----:B------:R-:W-:Y:S01]  /*7870*/  @P4 STG.E.U16 desc[UR36][R4.64+0x20], R32 ;  /* 0x0000202004004986 */ /* 0x000fe2000c101524 */
[C---:B------:R-:W-:Y:S01]  /*7880*/  ISETP.GT.AND P4, PT, R0.reuse, RZ, P1 ;  /* 0x000000ff0000720c */ /* 0x040fe20000f84270 */
[----:B------:R-:W-:Y:S01]  /*7890*/  FMUL R47, R47, R154 ;  /* 0x0000009a2f2f7220 */ /* 0x000fe20000400000 */
[----:B------:R-:W-:Y:S01]  /*78a0*/  F2FP.BF16.F32.PACK_AB R34, RZ, R34 ;  /* 0x00000022ff22723e */ /* 0x000fe200000010ff */
[----:B------:R-:W-:Y:S01]  /*78b0*/  @P5 STG.E.U16 desc[UR36][R4.64+0x22], R33 ;  /* 0x0000222104005986 */ /* 0x000fe2000c101524 */
[----:B------:R-:W-:Y:S01]  /*78c0*/  ISETP.GT.AND P5, PT, R0, RZ, P0 ;  /* 0x000000ff0000720c */ /* 0x000fe200007a4270 */
[----:B------:R-:W-:Y:S01]  /*78d0*/  FMUL R48, R48, R154 ;  /* 0x0000009a30307220 */ /* 0x000fe20000400000 */
[----:B------:R-:W-:Y:S01]  /*78e0*/  F2FP.BF16.F32.PACK_AB R35, RZ, R35 ;  /* 0x00000023ff23723e */ /* 0x000fe200000010ff */
[----:B------:R-:W-:Y:S01]  /*78f0*/  @P2 STG.E.U16 desc[UR36][R6.64+0x20], R34 ;  /* 0x0000202206002986 */ /* 0x000fe2000c101524 */
[----:B------:R-:W-:Y:S01]  /*7900*/  F2FP.BF16.F32.PACK_AB R36, RZ, R36 ;  /* 0x00000024ff24723e */ /* 0x000fe200000010ff */
[-C--:B------:R-:W-:Y:S01]  /*7910*/  FMUL R49, R49, R154.reuse ;  /* 0x0000009a31317220 */ /* 0x080fe20000400000 */
[----:B------:R-:W-:Y:S01]  /*7920*/  ISETP.GT.AND P2, PT, R0, 0x8, P1 ;  /* 0x000000080000780c */ /* 0x000fe20000f44270 */
[----:B------:R-:W-:Y:S01]  /*7930*/  @P3 STG.E.U16 desc[UR36][R6.64+0x22], R35 ;  /* 0x0000222306003986 */ /* 0x000fe2000c101524 */
[----:B------:R-:W-:Y:S01]  /*7940*/  ISETP.GT.AND P1, PT, R3, 0x20, PT ;  /* 0x000000200300780c */ /* 0x000fe20003f24270 */
[-C--:B------:R-:W-:Y:S01]  /*7950*/  FMUL R50, R50, R154.reuse ;  /* 0x0000009a32327220 */ /* 0x080fe20000400000 */
[----:B------:R-:W-:Y:S01]  /*7960*/  F2FP.BF16.F32.PACK_AB R37, RZ, R37 ;  /* 0x00000025ff25723e */ /* 0x000fe200000010ff */
[----:B------:R-:W-:Y:S01]  /*7970*/  @P4 STG.E.U16 desc[UR36][R4.64+0x30], R36 ;  /* 0x0000302404004986 */ /* 0x000fe2000c101524 */
[C---:B------:R-:W-:Y:S01]  /*7980*/  ISETP.GT.AND P3, PT, R0.reuse, 0x8, P0 ;  /* 0x000000080000780c */ /* 0x040fe20000764270 */
[-C--:B------:R-:W-:Y:S01]  /*7990*/  FMUL R51, R51, R154.reuse ;  /* 0x0000009a33337220 */ /* 0x080fe20000400000 */
[----:B------:R-:W-:Y:S01]  /*79a0*/  ISETP.GT.AND P0, PT, R3, 0x21, PT ;  /* 0x000000210300780c */ /* 0x000fe20003f04270 */
[----:B------:R-:W-:Y:S01]  /*79b0*/  @P5 STG.E.U16 desc[UR36][R4.64+0x32], R37 ;  /* 0x0000322504005986 */ /* 0x000fe2000c101524 */
[----:B------:R-:W-:Y:S01]  /*79c0*/  ISETP.GT.AND P4, PT, R0, RZ, P1 ;  /* 0x000000ff0000720c */ /* 0x000fe20000f84270 */
[----:B------:R-:W-:Y:S01]  /*79d0*/  FMUL R52, R52, R154 ;  /* 0x0000009a34347220 */ /* 0x000fe20000400000 */
[----:B------:R-:W-:Y:S01]  /*79e0*/  F2FP.BF16.F32.PACK_AB R38, RZ, R38 ;  /* 0x00000026ff26723e */ /* 0x000fe200000010ff */
[-C--:B------:R-:W-:Y:S01]  /*79f0*/  FMUL R53, R53, R154.reuse ;  /* 0x0000009a35357220 */ /* 0x080fe20000400000 */
        /* <DEDUP_REMOVED lines=325> */
[----:B------:R-:W-:Y:S01]  /*8e50*/  FMUL R151, R151, R154 ;  /* 0x0000009a97977220 */ /* 0x000fe20000400000 */
[----:B------:R-:W-:Y:S01]  /*8e60*/  ISETP.GT.AND P2, PT, R0, 0x8, P1 ;  /* 0x000000080000780c */ /* 0x000fe20000f44270 */
[----:B------:R-:W-:Y:S01]  /*8e70*/  @P3 STG.E.U16 desc[UR36][R6.64+0x132], R103 ;  /* 0x0001326706003986 */ /* 0x000fe2000c101524 */
[----:B------:R-:W-:-:S02]  /*8e80*/  ISETP.GT.AND P1, PT, R3, 0xa8, PT ;  /* 0x000000a80300780c */ /* 0x000fc40003f24270 */
[----:B------:R-:W-:Y:S01]  /*8e90*/  F2FP.BF16.F32.PACK_AB R105, RZ, R105 ;  /* 0x00000069ff69723e */ /* 0x000fe200000010ff */
[----:B------:R-:W-:Y:S01]  /*8ea0*/  @P4 STG.E.U16 desc[UR36][R4.64+0x140], R104 ;  /* 0x0001406804004986 */ /* 0x000fe2000c101524 */
[C---:B------:R-:W-:Y:S02]  /*8eb0*/  ISETP.GT.AND P3, PT, R0.reuse, 0x8, P0 ;  /* 0x000000080000780c */ /* 0x040fe40000764270 */
[----:B------:R-:W-:Y:S01]  /*8ec0*/  ISETP.GT.AND P0, PT, R3, 0xa9, PT ;  /* 0x000000a90300780c */ /* 0x000fe20003f04270 */
[----:B------:R-:W-:Y:S01]  /*8ed0*/  @P5 STG.E.U16 desc[UR36][R4.64+0x142], R105 ;  /* 0x0001426904005986 */ /* 0x000fe2000c101524 */
[C---:B------:R-:W-:Y:S02]  /*8ee0*/  ISETP.GT.AND P4, PT, R0.reuse, RZ, P1 ;  /* 0x000000ff0000720c */ /* 0x040fe40000f84270 */
[----:B------:R-:W-:Y:S02]  /*8ef0*/  F2FP.BF16.F32.PACK_AB R106, RZ, R106 ;  /* 0x0000006aff6a723e */ /* 0x000fe400000010ff */
[----:B------:R-:W-:-:S02]  /*8f00*/  ISETP.GT.AND P5, PT, R0, RZ, P0 ;  /* 0x000000ff0000720c */ /* 0x000fc400007a4270 */
[----:B------:R-:W-:Y:S01]  /*8f10*/  F2FP.BF16.F32.PACK_AB R107, RZ, R107 ;  /* 0x0000006bff6b723e */ /* 0x000fe200000010ff */
[----:B------:R-:W-:Y:S01]  /*8f20*/  @P2 STG.E.U16 desc[UR36][R6.64+0x140], R106 ;  /* 0x0001406a06002986 */ /* 0x000fe2000c101524 */
[----:B------:R-:W-:Y:S02]  /*8f30*/  F2FP.BF16.F32.PACK_AB R108, RZ, R108 ;  /* 0x0000006cff6c723e */ /* 0x000fe400000010ff */
[C---:B------:R-:W-:Y:S01]  /*8f40*/  ISETP.GT.AND P2, PT, R0.reuse, 0x8, P1 ;  /* 0x000000080000780c */ /* 0x040fe20000f44270 */
[----:B------:R-:W-:Y:S01]  /*8f50*/  @P3 STG.E.U16 desc[UR36][R6.64+0x142], R107 ;  /* 0x0001426b06003986 */ /* 0x000fe2000c101524 */
[----:B------:R-:W-:Y:S02]  /*8f60*/  ISETP.GT.AND P1, PT, R3, 0xb0, PT ;  /* 0x000000b00300780c */ /* 0x000fe40003f24270 */
[----:B------:R-:W-:Y:S01]  /*8f70*/  F2FP.BF16.F32.PACK_AB R109, RZ, R109 ;  /* 0x0000006dff6d723e */ /* 0x000fe200000010ff */
[----:B------:R-:W-:Y:S01]  /*8f80*/  @P4 STG.E.U16 desc[UR36][R4.64+0x150], R108 ;  /* 0x0001506c04004986 */ /* 0x000fe2000c101524 */
[----:B------:R-:W-:-:S02]  /*8f90*/  ISETP.GT.AND P3, PT, R0, 0x8, P0 ;  /* 0x000000080000780c */ /* 0x000fc40000764270 */
[----:B------:R-:W-:Y:S01]  /*8fa0*/  ISETP.GT.AND P0, PT, R3, 0xb1, PT ;  /* 0x000000b10300780c */ /* 0x000fe20003f04270 */
[----:B------:R-:W-:Y:S01]  /*8fb0*/  @P5 STG.E.U16 desc[UR36][R4.64+0x152], R109 ;  /* 0x0001526d04005986 */ /* 0x000fe2000c101524 */
[C---:B------:R-:W-:Y:S02]  /*8fc0*/  ISETP.GT.AND P4, PT, R0.reuse, RZ, P1 ;  /* 0x000000ff0000720c */ /* 0x040fe40000f84270 */
[----:B------:R-:W-:Y:S02]  /*8fd0*/  F2FP.BF16.F32.PACK_AB R110, RZ, R110 ;  /* 0x0000006eff6e723e */ /* 0x000fe400000010ff */
[----:B------:R-:W-:Y:S02]  /*8fe0*/  ISETP.GT.AND P5, PT, R0, RZ, P0 ;  /* 0x000000ff0000720c */ /* 0x000fe400007a4270 */
[----:B------:R-:W-:Y:S01]  /*8ff0*/  F2FP.BF16.F32.PACK_AB R111, RZ, R111 ;  /* 0x0000006fff6f723e */ /* 0x000fe200000010ff */
[----:B------:R-:W-:Y:S01]  /*9000*/  @P2 STG.E.U16 desc[UR36][R6.64+0x150], R110 ;  /* 0x0001506e06002986 */ /* 0x000fe2000c101524 */
[----:B------:R-:W-:-:S02]  /*9010*/  F2FP.BF16.F32.PACK_AB R112, RZ, R112 ;  /* 0x00000070ff70723e */ /* 0x000fc400000010ff */
[C---:B------:R-:W-:Y:S01]  /*9020*/  ISETP.GT.AND P2, PT, R0.reuse, 0x8, P1 ;  /* 0x000000080000780c */ /* 0x040fe20000f44270 */
[----:B------:R-:W-:Y:S01]  /*9030*/  @P3 STG.E.U16 desc[UR36][R6.64+0x152], R111 ;  /* 0x0001526f06003986 */ /* 0x000fe2000c101524 */
[C---:B------:R-:W-:Y:S02]  /*9040*/  ISETP.GT.AND P1, PT, R3.reuse, 0xb8, PT ;  /* 0x000000b80300780c */ /* 0x040fe40003f24270 */
[----:B------:R-:W-:Y:S01]  /*9050*/  F2FP.BF16.F32.PACK_AB R113, RZ, R113 ;  /* 0x00000071ff71723e */ /* 0x000fe200000010ff */
[----:B------:R-:W-:Y:S01]  /*9060*/  @P4 STG.E.U16 desc[UR36][R4.64+0x160], R112 ;  /* 0x0001607004004986 */ /* 0x000fe2000c101524 */
[C---:B------:R-:W-:Y:S02]  /*9070*/  ISETP.GT.AND P3, PT, R0.reuse, 0x8, P0 ;  /* 0x000000080000780c */ /* 0x040fe40000764270 */
[----:B------:R-:W-:Y:S01]  /*9080*/  ISETP.GT.AND P0, PT, R3, 0xb9, PT ;  /* 0x000000b90300780c */ /* 0x000fe20003f04270 */
[----:B------:R-:W-:Y:S01]  /*9090*/  @P5 STG.E.U16 desc[UR36][R4.64+0x162], R113 ;  /* 0x0001627104005986 */ /* 0x000fe2000c101524 */
[----:B------:R-:W-:-:S02]  /*90a0*/  ISETP.GT.AND P4, PT, R0, RZ, P1 ;  /* 0x000000ff0000720c */ /* 0x000fc40000f84270 */
[----:B------:R-:W-:Y:S02]  /*90b0*/  F2FP.BF16.F32.PACK_AB R114, RZ, R114 ;  /* 0x00000072ff72723e */ /* 0x000fe400000010ff */
[C---:B------:R-:W-:Y:S02]  /*90c0*/  ISETP.GT.AND P5, PT, R0.reuse, RZ, P0 ;  /* 0x000000ff0000720c */ /* 0x040fe400007a4270 */
[----:B------:R-:W-:Y:S01]  /*90d0*/  F2FP.BF16.F32.PACK_AB R115, RZ, R115 ;  /* 0x00000073ff73723e */ /* 0x000fe200000010ff */
[----:B------:R-:W-:Y:S01]  /*90e0*/  @P2 STG.E.U16 desc[UR36][R6.64+0x160], R114 ;  /* 0x0001607206002986 */ /* 0x000fe2000c101524 */
[----:B------:R-:W-:Y:S02]  /*90f0*/  F2FP.BF16.F32.PACK_AB R116, RZ, R116 ;  /* 0x00000074ff74723e */ /* 0x000fe400000010ff */
        /* <DEDUP_REMOVED lines=65> */
[----:B------:R-:W-:Y:S02]  /*9510*/  ISETP.GT.AND P5, PT, R0, RZ, P0 ;  /* 0x000000ff0000720c */ /* 0x000fe400007a4270 */
[----:B------:R-:W-:Y:S02]  /*9520*/  F2FP.BF16.F32.PACK_AB R134, RZ, R134 ;  /* 0x00000086ff86723e */ /* 0x000fe400000010ff */
[----:B------:R-:W-:Y:S02]  /*9530*/  F2FP.BF16.F32.PACK_AB R135, RZ, R135 ;  /* 0x00000087ff87723e */ /* 0x000fe400000010ff */
[----:B------:R-:W-:Y:S01]  /*9540*/  F2FP.BF16.F32.PACK_AB R136, RZ, R136 ;  /* 0x00000088ff88723e */ /* 0x000fe200000010ff */
[----:B------:R-:W-:Y:S01]  /*9550*/  @P2 STG.E.U16 desc[UR36][R6.64+0x1b0], R134 ;  /* 0x0001b08606002986 */ /* 0x000fe2000c101524 */
[----:B------:R-:W-:-:S02]  /*9560*/  F2FP.BF16.F32.PACK_AB R137, RZ, R137 ;  /* 0x00000089ff89723e */ /* 0x000fc400000010ff */
[C---:B------:R-:W-:Y:S01]  /*9570*/  ISETP.GT.AND P1, PT, R0.reuse, 0x8, P1 ;  /* 0x000000080000780c */ /* 0x040fe20000f24270 */
[----:B------:R-:W-:Y:S01]  /*9580*/  @P3 STG.E.U16 desc[UR36][R6.64+0x1b2], R135 ;  /* 0x0001b28706003986 */ /* 0x000fe2000c101524 */
[C---:B------:R-:W-:Y:S02]  /*9590*/  ISETP.GT.AND P2, PT, R0.reuse, 0x8, P0 ;  /* 0x000000080000780c */ /* 0x040fe40000744270 */
[C---:B------:R-:W-:Y:S01]  /*95a0*/  ISETP.GT.AND P0, PT, R3.reuse, 0xe9, PT ;  /* 0x000000e90300780c */ /* 0x040fe20003f04270 */
[----:B------:R-:W-:Y:S01]  /*95b0*/  @P4 STG.E.U16 desc[UR36][R4.64+0x1c0], R136 ;  /* 0x0001c08804004986 */ /* 0x000fe2000c101524 */
[----:B------:R-:W-:Y:S02]  /*95c0*/  ISETP.GT.AND P4, PT, R3, 0xe8, PT ;  /* 0x000000e80300780c */ /* 0x000fe40003f84270 */
[----:B------:R-:W-:Y:S01]  /*95d0*/  F2FP.BF16.F32.PACK_AB R138, RZ, R138 ;  /* 0x0000008aff8a723e */ /* 0x000fe200000010ff */
[----:B------:R-:W-:Y:S01]  /*95e0*/  @P5 STG.E.U16 desc[UR36][R4.64+0x1c2], R137 ;  /* 0x0001c28904005986 */ /* 0x000fe2000c101524 */
[----:B------:R-:W-:-:S02]  /*95f0*/  ISETP.GT.AND P5, PT, R0, RZ, P4 ;  /* 0x000000ff0000720c */ /* 0x000fc400027a4270 */
[----:B------:R-:W-:Y:S01]  /*9600*/  F2FP.BF16.F32.PACK_AB R139, RZ, R139 ;  /* 0x0000008bff8b723e */ /* 0x000fe200000010ff */
[----:B------:R-:W-:Y:S01]  /*9610*/  @P1 STG.E.U16 desc[UR36][R6.64+0x1c0], R138 ;  /* 0x0001c08a06001986 */ /* 0x000fe2000c101524 */
[----:B------:R-:W-:Y:S02]  /*9620*/  F2FP.BF16.F32.PACK_AB R140, RZ, R140 ;  /* 0x0000008cff8c723e */ /* 0x000fe400000010ff */
[C---:B------:R-:W-:Y:S01]  /*9630*/  ISETP.GT.AND P3, PT, R0.reuse, RZ, P0 ;  /* 0x000000ff0000720c */ /* 0x040fe20000764270 */
[----:B------:R-:W-:Y:S01]  /*9640*/  @P2 STG.E.U16 desc[UR36][R6.64+0x1c2], R139 ;  /* 0x0001c28b06002986 */ /* 0x000fe2000c101524 */
[C---:B------:R-:W-:Y:S02]  /*9650*/  ISETP.GT.AND P4, PT, R0.reuse, 0x8, P4 ;  /* 0x000000080000780c */ /* 0x040fe40002784270 */
[----:B------:R-:W-:Y:S02]  /*9660*/  F2FP.BF16.F32.PACK_AB R141, RZ, R141 ;  /* 0x0000008dff8d723e */ /* 0x000fe400000010ff */
[----:B------:R-:W-:Y:S01]  /*9670*/  F2FP.BF16.F32.PACK_AB R142, RZ, R142 ;  /* 0x0000008eff8e723e */ /* 0x000fe200000010ff */
[----:B------:R-:W-:Y:S01]  /*9680*/  @P5 STG.E.U16 desc[UR36][R4.64+0x1d0], R140 ;  /* 0x0001d08c04005986 */ /* 0x000fe2000c101524 */
[----:B------:R-:W-:-:S02]  /*9690*/  ISETP.GT.AND P5, PT, R0, 0x8, P0 ;  /* 0x000000080000780c */ /* 0x000fc400007a4270 */
[----:B------:R-:W-:Y:S02]  /*96a0*/  F2FP.BF16.F32.PACK_AB R143, RZ, R143 ;  /* 0x0000008fff8f723e */ /* 0x000fe400000010ff */
[C---:B------:R-:W-:Y:S01]  /*96b0*/  ISETP.GT.AND P0, PT, R3.reuse, 0xf1, PT ;  /* 0x000000f10300780c */ /* 0x040fe20003f04270 */
[----:B------:R-:W-:Y:S01]  /*96c0*/  @P3 STG.E.U16 desc[UR36][R4.64+0x1d2], R141 ;  /* 0x0001d28d04003986 */ /* 0x000fe2000c101524 */
[----:B------:R-:W-:Y:S02]  /*96d0*/  ISETP.GT.AND P3, PT, R3, 0xf0, PT ;  /* 0x000000f00300780c */ /* 0x000fe40003f64270 */
[----:B------:R-:W-:Y:S01]  /*96e0*/  F2FP.BF16.F32.PACK_AB R144, RZ, R144 ;  /* 0x00000090ff90723e */ /* 0x000fe200000010ff */
[----:B------:R-:W-:Y:S01]  /*96f0*/  @P4 STG.E.U16 desc[UR36][R6.64+0x1d0], R142 ;  /* 0x0001d08e06004986 */ /* 0x000fe2000c101524 */
[C---:B------:R-:W-:Y:S02]  /*9700*/  ISETP.GT.AND P4, PT, R0.reuse, RZ, P3 ;  /* 0x000000ff0000720c */ /* 0x040fe40001f84270 */
[----:B------:R-:W-:Y:S01]  /*9710*/  F2FP.BF16.F32.PACK_AB R145, RZ, R145 ;  /* 0x00000091ff91723e */ /* 0x000fe200000010ff */
[----:B------:R-:W-:Y:S01]  /*9720*/  @P5 STG.E.U16 desc[UR36][R6.64+0x1d2], R143 ;  /* 0x0001d28f06005986 */ /* 0x000fe2000c101524 */
[----:B------:R-:W-:-:S02]  /*9730*/  ISETP.GT.AND P5, PT, R0, RZ, P0 ;  /* 0x000000ff0000720c */ /* 0x000fc400007a4270 */
[C---:B------:R-:W-:Y:S02]  /*9740*/  ISETP.GT.AND P2, PT, R3.reuse, 0xf8, PT ;  /* 0x000000f80300780c */ /* 0x040fe40003f44270 */
[----:B------:R-:W-:Y:S02]  /*9750*/  ISETP.GT.AND P1, PT, R3, 0xf9, PT ;  /* 0x000000f90300780c */ /* 0x000fe40003f24270 */
[C---:B------:R-:W-:Y:S02]  /*9760*/  ISETP.GT.AND P3, PT, R0.reuse, 0x8, P3 ;  /* 0x000000080000780c */ /* 0x040fe40001f64270 */
[C---:B------:R-:W-:Y:S01]  /*9770*/  ISETP.GT.AND P0, PT, R0.reuse, 0x8, P0 ;  /* 0x000000080000780c */ /* 0x040fe20000704270 */
[----:B------:R-:W-:Y:S01]  /*9780*/  @P4 STG.E.U16 desc[UR36][R4.64+0x1e0], R144 ;  /* 0x0001e09004004986 */ /* 0x000fe2000c101524 */
[C---:B------:R-:W-:Y:S02]  /*9790*/  ISETP.GT.AND P4, PT, R0.reuse, RZ, P1 ;  /* 0x000000ff0000720c */ /* 0x040fe40000f84270 */
[----:B------:R-:W-:Y:S01]  /*97a0*/  F2FP.BF16.F32.PACK_AB R146, RZ, R146 ;  /* 0x00000092ff92723e */ /* 0x000fe200000010ff */
[----:B------:R-:W-:Y:S01]  /*97b0*/  @P5 STG.E.U16 desc[UR36][R4.64+0x1e2], R145 ;  /* 0x0001e29104005986 */ /* 0x000fe2000c101524 */
[----:B------:R-:W-:-:S02]  /*97c0*/  ISETP.GT.AND P5, PT, R0, RZ, P2 ;  /* 0x000000ff0000720c */ /* 0x000fc400017a4270 */
[C---:B------:R-:W-:Y:S02]  /*97d0*/  ISETP.GT.AND P2, PT, R0.reuse, 0x8, P2 ;  /* 0x000000080000780c */ /* 0x040fe40001744270 */
[----:B------:R-:W-:Y:S01]  /*97e0*/  F2FP.BF16.F32.PACK_AB R147, RZ, R147 ;  /* 0x00000093ff93723e */ /* 0x000fe200000010ff */
[----:B------:R-:W-:Y:S01]  /*97f0*/  @P3 STG.E.U16 desc[UR36][R6.64+0x1e0], R146 ;  /* 0x0001e09206003986 */ /* 0x000fe2000c101524 */
[----:B------:R-:W-:Y:S02]  /*9800*/  ISETP.GT.AND P1, PT, R0, 0x8, P1 ;  /* 0x000000080000780c */ /* 0x000fe40000f24270 */
[----:B------:R-:W-:Y:S01]  /*9810*/  F2FP.BF16.F32.PACK_AB R148, RZ, R148 ;  /* 0x00000094ff94723e */ /* 0x000fe200000010ff */
[----:B------:R-:W-:Y:S01]  /*9820*/  @P0 STG.E.U16 desc[UR36][R6.64+0x1e2], R147 ;  /* 0x0001e29306000986 */ /* 0x000fe2000c101524 */
[----:B------:R-:W-:Y:S02]  /*9830*/  F2FP.BF16.F32.PACK_AB R149, RZ, R149 ;  /* 0x00000095ff95723e */ /* 0x000fe400000010ff */
[----:B------:R-:W-:Y:S01]  /*9840*/  F2FP.BF16.F32.PACK_AB R150, RZ, R150 ;  /* 0x00000096ff96723e */ /* 0x000fe200000010ff */
[----:B------:R-:W-:Y:S01]  /*9850*/  @P5 STG.E.U16 desc[UR36][R4.64+0x1f0], R148 ;  /* 0x0001f09404005986 */ /* 0x000fe2000c101524 */
[----:B------:R-:W-:-:S03]  /*9860*/  F2FP.BF16.F32.PACK_AB R151, RZ, R151 ;  /* 0x00000097ff97723e */ /* 0x000fc600000010ff */
[----:B------:R0:W-:Y:S02]  /*9870*/  @P4 STG.E.U16 desc[UR36][R4.64+0x1f2], R149 ;  /* 0x0001f29504004986 */ /* 0x0001e4000c101524 */
[----:B0-----:R-:W-:Y:S02]  /*9880*/  @P2 IMAD.MOV.U32 R4, RZ, RZ, R6 ;  /* 0x000000ffff042224 */ /* 0x001fe400078e0006 */
[----:B------:R-:W-:-:S05]  /*9890*/  @P2 IMAD.MOV.U32 R5, RZ, RZ, R7 ;  /* 0x000000ffff052224 */ /* 0x000fca00078e0007 */
[----:B------:R0:W-:Y:S04]  /*98a0*/  @P2 STG.E.U16 desc[UR36][R4.64+0x1f0], R150 ;  /* 0x0001f09604002986 */ /* 0x0001e8000c101524 */
[----:B------:R0:W-:Y:S02]  /*98b0*/  @P1 STG.E.U16 desc[UR36][R6.64+0x1f2], R151 ;  /* 0x0001f29706001986 */ /* 0x0001e4000c101524 */
.L_x_282:
[----:B------:R-:W-:Y:S05]  /*98c0*/  BSYNC B0 ;  /* 0x0000000000007941 */ /* 0x000fea0003800000 */
.L_x_28:
[----:B------:R-:W-:Y:S01]  /*98d0*/  ULDC UR4, c[0x0][0xc] ;  /* 0x0000030000047ab9 */ /* 0x000fe20000000800 */
[----:B------:R-:W-:Y:S01]  /*98e0*/  ULDC UR5, c[0x0][0x10] ;  /* 0x0000040000057ab9 */ /* 0x000fe20000000800 */
[----:B0-----:R-:W0:Y:S01]  /*98f0*/  LDC R3, c[0x0][0x14] ;  /* 0x00000500ff037b82 */ /* 0x001e220000000800 */
[----:B------:R-:W-:Y:S01]  /*9900*/  UIMAD.WIDE.U32 UR4, UR4, UR5, URZ ;  /* 0x00000005040472a5 */ /* 0x000fe2000f8e003f */
[----:B------:R-:W-:Y:S01]  /*9910*/  PRMT R0, RZ, 0x7610, R0 ;  /* 0x00007610ff007816 */ /* 0x000fe20000000000 */
[----:B----45:R-:W-:Y:S02]  /*9920*/  IMAD.MOV.U32 R152, RZ, RZ, -0x1 ;  /* 0xffffffffff987424 */ /* 0x030fe400078e00ff */
[----:B------:R-:W-:Y:S02]  /*9930*/  IMAD.MOV.U32 R23, RZ, RZ, -0x1 ;  /* 0xffffffffff177424 */ /* 0x000fe400078e00ff */
[----:B0-----:R-:W-:-:S04]  /*9940*/  IMAD.WIDE.U32 R16, R3, UR4, R16 ;  /* 0x0000000403107c25 */ /* 0x001fc8000f8e0010 */
[----:B------:R-:W-:Y:S01]  /*9950*/  IMAD R3, R3, UR5, RZ ;  /* 0x0000000503037c24 */ /* 0x000fe2000f8e02ff */
[----:B------:R-:W-:Y:S02]  /*9960*/  ULDC.64 UR4, c[0x0][0x650] ;  /* 0x0001940000047ab9 */ /* 0x000fe40000000a00 */
[----:B------:R-:W-:Y:S01]  /*9970*/  ISETP.GE.U32.AND P0, PT, R16, UR4, PT ;  /* 0x0000000410007c0c */ /* 0x000fe2000bf06070 */
[----:B------:R-:W-:-:S05]  /*9980*/  IMAD.IADD R17, R17, 0x1, R3 ;  /* 0x0000000111117824 */ /* 0x000fca00078e0203 */
[----:B------:R-:W-:-:S13]  /*9990*/  ISETP.GE.U32.AND.EX P0, PT, R17, UR5, PT, P0 ;  /* 0x0000000511007c0c */ /* 0x000fda000bf06100 */
[----:B------:R-:W-:Y:S05]  /*99a0*/  @P0 BRA `(.L_x_283) ;  /* 0x0000000400640947 */ /* 0x000fea0003800000 */
[----:B------:R-:W0:Y:S01]  /*99b0*/  S2R R12, SR_CTAID.X ;  /* 0x00000000000c7919 */ /* 0x000e220000002500 */
[----:B------:R-:W4:Y:S01]  /*99c0*/  LDC.64 R10, c[0x0][0x628] ;  /* 0x00018a00ff0a7b82 */ /* 0x000f220000000a00 */
[----:B------:R-:W-:Y:S01]  /*99d0*/  ULDC UR4, c[0x0][0x150] ;  /* 0x0000540000047ab9 */ /* 0x000fe20000000800 */
[----:B-123--:R-:W-:Y:S01]  /*99e0*/  IMAD.MOV.U32 R8, RZ, RZ, R16 ;  /* 0x000000ffff087224 */ /* 0x00efe200078e0010 */
[----:B------:R-:W1:Y:S01]  /*99f0*/  S2R R24, SR_CTAID.Y ;  /* 0x0000000000187919 */ /* 0x000e620000002600 */
[----:B------:R-:W-:-:S04]  /*9a00*/  IMAD.MOV.U32 R9, RZ, RZ, R17 ;  /* 0x000000ffff097224 */ /* 0x000fc800078e0011 */
[----:B------:R-:W2:Y:S08]  /*9a10*/  LDC R21, c[0x0][0x144] ;  /* 0x00005100ff157b82 */ /* 0x000eb00000000800 */
[----:B------:R-:W3:Y:S08]  /*9a20*/  LDC R0, c[0x0][0x630] ;  /* 0x00018c00ff007b82 */ /* 0x000ef00000000800 */
[----:B------:R-:W1:Y:S01]  /*9a30*/  LDC.64 R14, c[0x0][0x620] ;  /* 0x00018800ff0e7b82 */ /* 0x000e620000000a00 */
[----:B----4-:R-:W-:-:S04]  /*9a40*/  ISETP.NE.U32.AND P0, PT, R10, RZ, PT ;  /* 0x000000ff0a00720c */ /* 0x010fc80003f05070 */
[----:B------:R-:W-:Y:S02]  /*9a50*/  ISETP.NE.AND.EX P0, PT, R11, RZ, PT, P0 ;  /* 0x000000ff0b00720c */ /* 0x000fe40003f05300 */
[----:B0-----:R-:W-:-:S05]  /*9a60*/  I2FP.F32.U32 R3, R12 ;  /* 0x0000000c00037245 */ /* 0x001fca0000201000 */
[----:B------:R-:W-:-:S04]  /*9a70*/  FMUL R3, R3, UR4 ;  /* 0x0000000403037c20 */ /* 0x000fc80008400000 */
[----:B------:R0:W4:Y:S02]  /*9a80*/  F2I.U32.TRUNC.NTZ R20, R3 ;  /* 0x0000000300147305 */ /* 0x000124000020f000 */
[----:B--23--:R-:W-:Y:S05]  /*9a90*/  @!P0 BRA `(.L_x_284) ;  /* 0x0000000000288947 */ /* 0x00cfea0003800000 */
[----:B0-----:R-:W0:Y:S02]  /*9aa0*/  LDC R3, c[0x0][0x634] ;  /* 0x00018d00ff037b82 */ /* 0x001e240000000800 */
        /* <DEDUP_REMOVED lines=9> */
.L_x_284:
[----:B------:R-:W2:Y:S01]  /*9b40*/  LDC.64 R30, c[0x0][0x640] ;  /* 0x00019000ff1e7b82 */ /* 0x000ea20000000a00 */
[-CC-:B------:R-:W-:Y:S01]  /*9b50*/  SHF.R.U64 R23, R8, R0.reuse, R9.reuse ;  /* 0x0000000008177219 */ /* 0x180fe20000001209 */
[----:B----4-:R-:W-:Y:S01]  /*9b60*/  IMAD.MOV R20, RZ, RZ, -R20 ;  /* 0x000000ffff147224 */ /* 0x010fe200078e0a14 */
[----:B------:R-:W-:Y:S01]  /*9b70*/  SHF.R.U32.HI R0, RZ, R0, R9 ;  /* 0x00000000ff007219 */ /* 0x000fe20000011609 */
[----:B------:R-:W-:Y:S01]  /*9b80*/  ULDC UR4, c[0x0][0x154] ;  /* 0x0000550000047ab9 */ /* 0x000fe20000000800 */
[----:B0-----:R-:W-:Y:S01]  /*9b90*/  IADD3 R3, P0, RZ, -R23, RZ ;  /* 0x80000017ff037210 */ /* 0x001fe20007f1e0ff */
[----:B------:R-:W-:Y:S02]  /*9ba0*/  IMAD R26, R21, R20, R12 ;  /* 0x00000014151a7224 */ /* 0x000fe400078e020c */
[----:B------:R-:W0:Y:S01]  /*9bb0*/  LDC R6, c[0x0][0x618] ;  /* 0x00018600ff067b82 */ /* 0x000e220000000800 */
[----:B------:R-:W-:Y:S02]  /*9bc0*/  IMAD.MOV.U32 R7, RZ, RZ, 0x1 ;  /* 0x00000001ff077424 */ /* 0x000fe400078e00ff */
[----:B------:R-:W-:-:S04]  /*9bd0*/  IMAD.X R5, RZ, RZ, ~R0, P0 ;  /* 0x000000ffff057224 */ /* 0x000fc800000e0e00 */
[-C--:B-1----:R-:W-:Y:S01]  /*9be0*/  IMAD R0, R5, R14.reuse, RZ ;  /* 0x0000000e05007224 */ /* 0x082fe200078e02ff */
[----:B------:R-:W1:Y:S01]  /*9bf0*/  LDC R8, c[0x0][0x608] ;  /* 0x00018200ff087b82 */ /* 0x000e620000000800 */
[----:B------:R-:W-:-:S04]  /*9c00*/  IMAD.WIDE.U32 R4, R3, R14, R16 ;  /* 0x0000000e03047225 */ /* 0x000fc800078e0010 */
[----:B------:R-:W-:Y:S01]  /*9c10*/  IMAD R3, R3, R15, R0 ;  /* 0x0000000f03037224 */ /* 0x000fe200078e0200 */
[----:B------:R-:W-:Y:S02]  /*9c20*/  I2FP.F32.U32 R0, R24 ;  /* 0x0000001800007245 */ /* 0x000fe40000201000 */
[----:B------:R-:W3:Y:S01]  /*9c30*/  LDC R28, c[0x0][0x658] ;  /* 0x00019600ff1c7b82 */ /* 0x000ee20000000800 */
[----:B------:R-:W-:Y:S01]  /*9c40*/  IMAD.IADD R3, R5, 0x1, R3 ;  /* 0x0000000105037824 */ /* 0x000fe200078e0203 */
[----:B--2---:R-:W-:Y:S01]  /*9c50*/  ISETP.NE.U32.AND P0, PT, R30, RZ, PT ;  /* 0x000000ff1e00720c */ /* 0x004fe20003f05070 */
[----:B------:R-:W-:Y:S01]  /*9c60*/  FMUL R0, R0, UR4 ;  /* 0x0000000400007c20 */ /* 0x000fe20008400000 */
[----:B------:R-:W-:Y:S02]  /*9c70*/  IMAD.MOV.U32 R5, RZ, RZ, -0x1 ;  /* 0xffffffffff057424 */ /* 0x000fe400078e00ff */
[----:B------:R-:W-:Y:S01]  /*9c80*/  ISETP.NE.AND.EX P0, PT, R31, RZ, PT, P0 ;  /* 0x000000ff1f00720c */ /* 0x000fe20003f05300 */
[----:B------:R2:W4:Y:S01]  /*9c90*/  F2I.U32.TRUNC.NTZ R13, R0 ;  /* 0x00000000000d7305 */ /* 0x000522000020f000 */
[----:B------:R-:W2:Y:S01]  /*9ca0*/  LDC R15, c[0x0][0x148] ;  /* 0x00005200ff0f7b82 */ /* 0x000ea20000000800 */
[----:B0-----:R-:W-:-:S02]  /*9cb0*/  SHF.R.U64 R12, R4, R6, R3 ;  /* 0x00000006040c7219 */ /* 0x001fc40000001203 */
[----:B------:R-:W-:-:S05]  /*9cc0*/  SHF.R.U32.HI R3, RZ, R6, R3 ;  /* 0x00000006ff037219 */ /* 0x000fca0000011603 */
[----:B------:R-:W0:Y:S01]  /*9cd0*/  LDC R20, c[0x0][0x600] ;  /* 0x00018000ff147b82 */ /* 0x000e220000000800 */
[-CC-:B-1----:R-:W-:Y:S02]  /*9ce0*/  SHF.R.U64 R10, R12, R8.reuse, R3.reuse ;  /* 0x000000080c0a7219 */ /* 0x182fe40000001203 */
[----:B------:R-:W-:-:S05]  /*9cf0*/  SHF.R.U32.HI R3, RZ, R8, R3 ;  /* 0x00000008ff037219 */ /* 0x000fca0000011603 */
[----:B------:R-:W1:Y:S01]  /*9d00*/  LDC R21, c[0x0][0x648] ;  /* 0x00019200ff157b82 */ /* 0x000e620000000800 */
[-C--:B---3--:R-:W-:Y:S02]  /*9d10*/  SHF.L.U32 R4, R5, R28.reuse, RZ ;  /* 0x0000001c05047219 */ /* 0x088fe400000006ff */
[-CC-:B------:R-:W-:Y:S02]  /*9d20*/  SHF.R.U64 R14, R10, R28.reuse, R3.reuse ;  /* 0x0000001c0a0e7219 */ /* 0x180fe40000001203 */
[----:B------:R-:W-:Y:S02]  /*9d30*/  SHF.R.U32.HI R5, RZ, R28, R3 ;  /* 0x0000001cff057219 */ /* 0x000fe40000011603 */
[----:B------:R-:W-:Y:S01]  /*9d40*/  LOP3.LUT R153, RZ, R4, RZ, 0x33, !PT ;  /* 0x00000004ff997212 */ /* 0x000fe200078e33ff */
[----:B------:R-:W3:Y:S01]  /*9d50*/  LDC R25, c[0x0][0x638] ;  /* 0x00018e00ff197b82 */ /* 0x000ee20000000800 */
[----:B------:R-:W-:Y:S01]  /*9d60*/  SHF.L.U32 R28, R7, R28, RZ ;  /* 0x0000001c071c7219 */ /* 0x000fe200000006ff */
[----:B------:R-:W-:-:S06]  /*9d70*/  IMAD.MOV.U32 R4, RZ, RZ, R14 ;  /* 0x000000ffff047224 */ /* 0x000fcc00078e000e */
[----:B------:R-:W0:Y:S01]  /*9d80*/  LDC R27, c[0x0][0x610] ;  /* 0x00018400ff1b7b82 */ /* 0x000e220000000800 */
[----:B----4-:R-:W-:Y:S05]  /*9d90*/  @!P0 BRA `(.L_x_285) ;  /* 0x0000000000288947 */ /* 0x010fea0003800000 */
[----:B------:R-:W4:Y:S02]  /*9da0*/  LDC R3, c[0x0][0x64c] ;  /* 0x00019300ff037b82 */ /* 0x000f240000000800 */
[----:B----4-:R-:W-:-:S05]  /*9db0*/  IADD3 R3, P0, R14, R3, RZ ;  /* 0x000000030e037210 */ /* 0x010fca0007f1e0ff */
        /* <DEDUP_REMOVED lines=8> */
.L_x_285:
[----:B------:R-:W-:Y:S01]  /*9e40*/  ISETP.NE.AND P0, PT, R2, 0x1, PT ;  /* 0x000000010200780c */ /* 0x000fe20003f05270 */
[----:B------:R-:W-:Y:S01]  /*9e50*/  IMAD.MOV R13, RZ, RZ, -R13 ;  /* 0x000000ffff0d7224 */ /* 0x000fe200078e0a0d */
[----:B-12---:R-:W-:Y:S01]  /*9e60*/  SHF.R.U64 R0, R4, R21, R5 ;  /* 0x0000001504007219 */ /* 0x006fe20000001205 */
[----:B0-----:R-:W-:Y:S01]  /*9e70*/  VIADD R5, R20, 0xffffffff ;  /* 0xffffffff14057836 */ /* 0x001fe20000000000 */
[----:B------:R-:W-:-:S03]  /*9e80*/  LOP3.LUT R153, R10, R153, RZ, 0xc0, !PT ;  /* 0x000000990a997212 */ /* 0x000fc600078ec0ff */
[----:B------:R-:W-:Y:S01]  /*9e90*/  IMAD.MOV R3, RZ, RZ, -R0 ;  /* 0x000000ffff037224 */ /* 0x000fe200078e0a00 */
[----:B------:R-:W-:Y:S01]  /*9ea0*/  LOP3.LUT R5, R12, R5, RZ, 0xc0, !PT ;  /* 0x000000050c057212 */ /* 0x000fe200078ec0ff */
[----:B------:R-:W-:Y:S02]  /*9eb0*/  IMAD R153, R28, R0, R153 ;  /* 0x000000001c997224 */ /* 0x000fe400078e0299 */
[----:B---3--:R-:W-:Y:S02]  /*9ec0*/  IMAD R0, R3, R25, R14 ;  /* 0x0000001903007224 */ /* 0x008fe400078e020e */
[----:B------:R-:W-:Y:S02]  /*9ed0*/  @P0 IMAD R26, R15, R13, R24 ;  /* 0x0000000d0f1a0224 */ /* 0x000fe400078e0218 */
[----:B------:R-:W-:Y:S02]  /*9ee0*/  IMAD R4, R0, R20, R5 ;  /* 0x0000001400047224 */ /* 0x000fe400078e0205 */
[----:B------:R-:W-:-:S02]  /*9ef0*/  IMAD R153, R153, R27, R26 ;  /* 0x0000001b99997224 */ /* 0x000fc400078e021a */
[----:B------:R-:W-:-:S03]  /*9f00*/  IMAD.MOV.U32 R3, RZ, RZ, 0x1 ;  /* 0x00000001ff037424 */ /* 0x000fc600078e00ff */
[----:B------:R-:W-:Y:S02]  /*9f10*/  SEL R152, R4, R153, !P0 ;  /* 0x0000009904987207 */ /* 0x000fe40004000000 */
[----:B------:R-:W-:Y:S02]  /*9f20*/  PRMT R0, R3, 0x7610, R0 ;  /* 0x0000761003007816 */ /* 0x000fe40000000000 */
[----:B------:R-:W-:-:S07]  /*9f30*/  SEL R153, R153, R4, !P0 ;  /* 0x0000000499997207 */ /* 0x000fce0004000000 */
.L_x_283:
[----:B------:R-:W-:-:S13]  /*9f40*/  LOP3.LUT P0, RZ, R0, 0xff, RZ, 0xc0, !PT ;  /* 0x000000ff00ff7812 */ /* 0x000fda000780c0ff */
[----:B------:R-:W-:Y:S05]  /*9f50*/  @P0 BRA `(.L_x_286) ;  /* 0xffffff6c00f40947 */ /* 0x000fea000383ffff */
[----:B------:R-:W-:Y:S05]  /*9f60*/  EXIT ;  /* 0x000000000000794d */ /* 0x000fea0003800000 */
.L_x_3:
[----:B0-----:R-:W-:Y:S01]  /*9f70*/  ULDC.64 UR4, c[0x0][0x650] ;  /* 0x0001940000047ab9 */ /* 0x001fe20000000a00 */
        /* <DEDUP_REMOVED lines=25> */
.L_x_288:
[--C-:B------:R-:W-:Y:S01]  /*a110*/  SHF.R.U64 R12, R10, R14, R11.reuse ;  /* 0x0000000e0a0c7219 */ /* 0x100fe2000000120b */
[----:B------:R-:W0:Y:S01]  /*a120*/  LDC R22, c[0x0][0x618] ;  /* 0x00018600ff167b82 */ /* 0x000e220000000800 */
[----:B------:R-:W-:Y:S01]  /*a130*/  I2FP.F32.U32 R6, R4 ;  /* 0x0000000400067245 */ /* 0x000fe20000201000 */
[----:B------:R-:W-:Y:S01]  /*a140*/  ULDC UR4, c[0x0][0x150] ;  /* 0x0000540000047ab9 */ /* 0x000fe20000000800 */
[----:B------:R-:W-:Y:S02]  /*a150*/  SHF.R.U32.HI R5, RZ, R14, R11 ;  /* 0x0000000eff057219 */ /* 0x000fe4000001160b */
[----:B------:R-:W-:Y:S01]  /*a160*/  IADD3 R9, P0, RZ, -R12, RZ ;  /* 0x8000000cff097210 */ /* 0x000fe20007f1e0ff */
[----:B------:R-:W-:Y:S01]  /*a170*/  FMUL R11, R6, UR4 ;  /* 0x00000004060b7c20 */ /* 0x000fe20008400000 */
[----:B------:R-:W-:Y:S01]  /*a180*/  ULDC UR4, c[0x0][0x154] ;  /* 0x0000550000047ab9 */ /* 0x000fe20000000800 */
[----:B------:R-:W1:Y:S02]  /*a190*/  LDC.64 R24, c[0x0][0x640] ;  /* 0x00019000ff187b82 */ /* 0x000e640000000a00 */
[----:B------:R-:W-:-:S02]  /*a1a0*/  IMAD.X R5, RZ, RZ, ~R5, P0 ;  /* 0x000000ffff057224 */ /* 0x000fc400000e0e05 */
[----:B------:R-:W2:Y:S01]  /*a1b0*/  F2I.U32.TRUNC.NTZ R11, R11 ;  /* 0x0000000b000b7305 */ /* 0x000ea2000020f000 */
[----:B------:R-:W-:-:S03]  /*a1c0*/  IMAD.WIDE.U32 R6, R9, R20, R16 ;  /* 0x0000001409067225 */ /* 0x000fc600078e0010 */
[----:B------:R-:W3:Y:S01]  /*a1d0*/  LDC R13, c[0x0][0x144] ;  /* 0x00005100ff0d7b82 */ /* 0x000ee20000000800 */
[----:B------:R-:W-:-:S04]  /*a1e0*/  IMAD R8, R5, R20, RZ ;  /* 0x0000001405087224 */ /* 0x000fc800078e02ff */
[----:B------:R-:W-:Y:S02]  /*a1f0*/  IMAD R5, R9, R21, R8 ;  /* 0x0000001509057224 */ /* 0x000fe400078e0208 */
[----:B------:R-:W-:Y:S01]  /*a200*/  IMAD.MOV.U32 R8, RZ, RZ, -0x1 ;  /* 0xffffffffff087424 */ /* 0x000fe200078e00ff */
[----:B------:R-:W4:Y:S01]  /*a210*/  LDC R14, c[0x0][0x608] ;  /* 0x00018200ff0e7b82 */ /* 0x000f220000000800 */
[----:B------:R-:W-:Y:S01]  /*a220*/  IMAD.IADD R5, R7, 0x1, R5 ;  /* 0x0000000107057824 */ /* 0x000fe200078e0205 */
[----:B------:R-:W-:-:S04]  /*a230*/  I2FP.F32.U32 R7, R3 ;  /* 0x0000000300077245 */ /* 0x000fc80000201000 */
[-C--:B0-----:R-:W-:Y:S01]  /*a240*/  SHF.R.U64 R10, R6, R22.reuse, R5 ;  /* 0x00000016060a7219 */ /* 0x081fe20000001205 */
[----:B--2---:R-:W-:Y:S01]  /*a250*/  IMAD.MOV R6, RZ, RZ, -R11 ;  /* 0x000000ffff067224 */ /* 0x004fe200078e0a0b */
[----:B------:R-:W0:Y:S01]  /*a260*/  LDC R9, c[0x0][0x658] ;  /* 0x00019600ff097b82 */ /* 0x000e220000000800 */
[----:B-1----:R-:W-:Y:S01]  /*a270*/  ISETP.NE.U32.AND P0, PT, R24, RZ, PT ;  /* 0x000000ff1800720c */ /* 0x002fe20003f05070 */
[----:B------:R-:W-:Y:S01]  /*a280*/  FMUL R7, R7, UR4 ;  /* 0x0000000407077c20 */ /* 0x000fe20008400000 */
[----:B------:R-:W-:Y:S02]  /*a290*/  SHF.R.U32.HI R5, RZ, R22, R5 ;  /* 0x00000016ff057219 */ /* 0x000fe40000011605 */
[----:B------:R-:W-:-:S03]  /*a2a0*/  ISETP.NE.AND.EX P0, PT, R25, RZ, PT, P0 ;  /* 0x000000ff1900720c */ /* 0x000fc60003f05300 */
[----:B------:R-:W1:Y:S01]  /*a2b0*/  LDC R20, c[0x0][0x148] ;  /* 0x00005200ff147b82 */ /* 0x000e620000000800 */
[----:B---3--:R-:W-:Y:S02]  /*a2c0*/  IMAD R23, R13, R6, R4 ;  /* 0x000000060d177224 */ /* 0x008fe400078e0204 */
[----:B------:R-:W-:-:S05]  /*a2d0*/  IMAD.MOV.U32 R6, RZ, RZ, 0x1 ;  /* 0x00000001ff067424 */ /* 0x000fca00078e00ff */
[----:B------:R-:W2:Y:S01]  /*a2e0*/  LDC R21, c[0x0][0x600] ;  /* 0x00018000ff157b82 */ /* 0x000ea20000000800 */
[-CC-:B----4-:R-:W-:Y:S02]  /*a2f0*/  SHF.R.U64 R13, R10, R14.reuse, R5.reuse ;  /* 0x0000000e0a0d7219 */ /* 0x190fe40000001205 */
[----:B------:R-:W-:Y:S02]  /*a300*/  SHF.R.U32.HI R4, RZ, R14, R5 ;  /* 0x0000000eff047219 */ /* 0x000fe40000011605 */
[----:B------:R3:W4:Y:S03]  /*a310*/  F2I.U32.TRUNC.NTZ R14, R7 ;  /* 0x00000007000e7305 */ /* 0x000726000020f000 */
[----:B------:R-:W1:Y:S01]  /*a320*/  LDC R26, c[0x0][0x648] ;  /* 0x00019200ff1a7b82 */ /* 0x000e620000000800 */
[-C--:B0-----:R-:W-:Y:S02]  /*a330*/  SHF.R.U64 R15, R13, R9.reuse, R4 ;  /* 0x000000090d0f7219 */ /* 0x081fe40000001204 */
[----:B------:R-:W-:-:S02]  /*a340*/  SHF.L.U32 R8, R8, R9, RZ ;  /* 0x0000000908087219 */ /* 0x000fc400000006ff */
[-C--:B------:R-:W-:Y:S01]  /*a350*/  SHF.R.U32.HI R5, RZ, R9.reuse, R4 ;  /* 0x00000009ff057219 */ /* 0x080fe20000011604 */
[----:B------:R-:W-:Y:S01]  /*a360*/  IMAD.MOV.U32 R4, RZ, RZ, R15 ;  /* 0x000000ffff047224 */ /* 0x000fe200078e000f */
[----:B------:R-:W-:Y:S01]  /*a370*/  SHF.L.U32 R22, R6, R9, RZ ;  /* 0x0000000906167219 */ /* 0x000fe200000006ff */
[----:B------:R-:W0:Y:S01]  /*a380*/  LDC R27, c[0x0][0x638] ;  /* 0x00018e00ff1b7b82 */ /* 0x000e220000000800 */
[----:B------:R-:W-:-:S07]  /*a390*/  LOP3.LUT R28, RZ, R8, RZ, 0x33, !PT ;  /* 0x00000008ff1c7212 */ /* 0x000fce00078e33ff */
        /* <DEDUP_REMOVED lines=12> */
.L_x_289:
[----:B------:R-:W-:Y:S01]  /*a460*/  ISETP.NE.AND P0, PT, R2, 0x1, PT ;  /* 0x000000010200780c */ /* 0x000fe20003f05270 */
[----:B--2---:R-:W-:Y:S01]  /*a470*/  VIADD R7, R21, 0xffffffff ;  /* 0xffffffff15077836 */ /* 0x004fe20000000000 */
[----:B-1----:R-:W-:Y:S01]  /*a480*/  SHF.R.U64 R5, R4, R26, R5 ;  /* 0x0000001a04057219 */ /* 0x002fe20000001205 */
[----:B------:R-:W-:Y:S01]  /*a490*/  IMAD.MOV R14, RZ, RZ, -R14 ;  /* 0x000000ffff0e7224 */ /* 0x000fe200078e0a0e */
[----:B------:R-:W-:Y:S01]  /*a4a0*/  LOP3.LUT R4, R13, R28, RZ, 0xc0, !PT ;  /* 0x0000001c0d047212 */ /* 0x000fe200078ec0ff */
[----:B------:R-:W-:Y:S01]  /*a4b0*/  IMAD.MOV.U32 R8, RZ, RZ, R12 ;  /* 0x000000ffff087224 */ /* 0x000fe200078e000c */
[----:B------:R-:W-:Y:S01]  /*a4c0*/  LOP3.LUT R10, R10, R7, RZ, 0xc0, !PT ;  /* 0x000000070a0a7212 */ /* 0x000fe200078ec0ff */
[----:B------:R-:W-:Y:S02]  /*a4d0*/  IMAD.MOV R6, RZ, RZ, -R5 ;  /* 0x000000ffff067224 */ /* 0x000fe400078e0a05 */
[----:B------:R-:W-:-:S04]  /*a4e0*/  IMAD R4, R22, R5, R4 ;  /* 0x0000000516047224 */ /* 0x000fc800078e0204 */
[----:B------:R-:W-:Y:S02]  /*a4f0*/  @P0 IMAD R23, R20, R14, R3 ;  /* 0x0000000e14170224 */ /* 0x000fe400078e0203 */
[----:B0-----:R-:W-:Y:S02]  /*a500*/  IMAD R3, R6, R27, R15 ;  /* 0x0000001b06037224 */ /* 0x001fe400078e020f */
[----:B------:R-:W-:Y:S02]  /*a510*/  IMAD R7, R4, R29, R23 ;  /* 0x0000001d04077224 */ /* 0x000fe400078e0217 */
[----:B------:R-:W-:Y:S02]  /*a520*/  IMAD R4, R3, R21, R10 ;  /* 0x0000001503047224 */ /* 0x000fe400078e020a */
[----:B------:R-:W-:-:S03]  /*a530*/  IMAD.MOV.U32 R6, RZ, RZ, 0x1 ;  /* 0x00000001ff067424 */ /* 0x000fc600078e00ff */
[----:B------:R-:W-:Y:S02]  /*a540*/  SEL R9, R4, R7, !P0 ;  /* 0x0000000704097207 */ /* 0x000fe40004000000 */
[----:B------:R-:W-:-:S07]  /*a550*/  SEL R7, R7, R4, !P0 ;  /* 0x0000000407077207 */ /* 0x000fce0004000000 */
.L_x_287:
[----:B------:R-:W-:-:S08]  /*a560*/  NOP ;  /* 0x0000000000007918 */ /* 0x000fd00000000000 */
[----:B------:R-:W0:-:S00]  /*a570*/  USETMAXREG.DEALLOC.CTAPOOL 0x28 ;  /* 0x00000028000079c8 */ /* 0x000e0000080e0500 */
[----:B0-----:R-:W-:-:S13]  /*a580*/  ISETP.NE.AND P0, PT, R0, RZ, PT ;  /* 0x000000ff0000720c */ /* 0x001fda0003f05270 */
[----:B------:R-:W-:Y:S05]  /*a590*/  @P0 EXIT ;  /* 0x000000000000094d */ /* 0x000fea0003800000 */
[----:B------:R-:W-:Y:S01]  /*a5a0*/  LOP3.LUT P0, RZ, R6, 0xff, RZ, 0xc0, !PT ;  /* 0x000000ff06ff7812 */ /* 0x000fe2000780c0ff */
[----:B------:R-:W-:Y:S02]  /*a5b0*/  IMAD.MOV.U32 R3, RZ, RZ, 0x1 ;  /* 0x00000001ff037424 */ /* 0x000fe400078e00ff */
[----:B------:R-:W-:-:S10]  /*a5c0*/  IMAD.MOV.U32 R0, RZ, RZ, RZ ;  /* 0x000000ffff007224 */ /* 0x000fd400078e00ff */
[----:B------:R-:W-:Y:S05]  /*a5d0*/  @!P0 BRA `(.L_x_290) ;  /* 0x0000000c00348947 */ /* 0x000fea0003800000 */
[----:B------:R-:W0:Y:S01]  /*a5e0*/  LDC R0, c[0x0][0x28c] ;  /* 0x0000a300ff007b82 */ /* 0x000e220000000800 */
[----:B------:R-:W-:Y:S01]  /*a5f0*/  ULDC UR5, c[0x0][0x600] ;  /* 0x0001800000057ab9 */ /* 0x000fe20000000800 */
[----:B------:R-:W-:Y:S01]  /*a600*/  ULDC UR4, c[0x0][0xc] ;  /* 0x0000030000047ab9 */ /* 0x000fe20000000800 */
[----:B------:R-:W-:Y:S01]  /*a610*/  UIADD3 UR16, UR5, -0x1, URZ ;  /* 0xffffffff05107890 */ /* 0x000fe2000fffe03f */
[C---:B------:R-:W-:Y:S01]  /*a620*/  LOP3.LUT P2, RZ, R18.reuse, 0x7f, RZ, 0xc0, !PT ;  /* 0x0000007f12ff7812 */ /* 0x040fe2000784c0ff */
[----:B------:R-:W-:Y:S01]  /*a630*/  ULDC UR6, c[0x0][0x658] ;  /* 0x0001960000067ab9 */ /* 0x000fe20000000800 */
[----:B------:R-:W-:Y:S01]  /*a640*/  ULDC UR5, c[0x0][0x10] ;  /* 0x0000040000057ab9 */ /* 0x000fe20000000800 */
[----:B------:R-:W-:Y:S01]  /*a650*/  UMOV UR7, 0xffffffff ;  /* 0xffffffff00077882 */ /* 0x000fe20000000000 */
[----:B------:R-:W-:Y:S01]  /*a660*/  UMOV UR8, 0x1 ;  /* 0x0000000100087882 */ /* 0x000fe20000000000 */
[----:B------:R-:W-:Y:S01]  /*a670*/  UIMAD.WIDE.U32 UR4, UR4, UR5, URZ ;  /* 0x00000005040472a5 */ /* 0x000fe2000f8e003f */
[----:B------:R-:W-:Y:S01]  /*a680*/  LOP3.LUT P0, RZ, R18, 0x1f, RZ, 0xc0, !PT ;  /* 0x0000001f12ff7812 */ /* 0x000fe2000780c0ff */
[----:B------:R-:W-:Y:S01]  /*a690*/  USHF.L.U32 UR7, UR7, UR6, URZ ;  /* 0x0000000607077299 */ /* 0x000fe2000800063f */
[----:B------:R-:W-:Y:S01]  /*a6a0*/  BSSY B0, `(.L_x_290) ;  /* 0x00000c0000007945 */ /* 0x000fe20003800000 */
[----:B------:R-:W-:Y:S01]  /*a6b0*/  USHF.L.U32 UR18, UR8, UR6, URZ ;  /* 0x0000000608127299 */ /* 0x000fe2000800063f */
[----:B------:R-:W-:Y:S01]  /*a6c0*/  IMAD.MOV.U32 R11, RZ, RZ, 0x1 ;  /* 0x00000001ff0b7424 */ /* 0x000fe200078e00ff */
[----:B------:R-:W-:Y:S01]  /*a6d0*/  LOP3.LUT R18, R19, 0x2, RZ, 0xfc, !PT ;  /* 0x0000000213127812 */ /* 0x000fe200078efcff */
[----:B------:R-:W-:Y:S01]  /*a6e0*/  ULDC UR6, c[0x0][0x14] ;  /* 0x0000050000067ab9 */ /* 0x000fe20000000800 */
[----:B------:R-:W-:Y:S01]  /*a6f0*/  PLOP3.LUT P0, PT, P0, P2, PT, 0x8a, 0x0 ;  /* 0x000000000000781c */ /* 0x000fe20000705172 */
[----:B------:R-:W-:-:S02]  /*a700*/  UIMAD.WIDE.U32 UR20, UR4, UR6, URZ ;  /* 0x00000006041472a5 */ /* 0x000fc4000f8e003f */
[----:B------:R-:W-:Y:S02]  /*a710*/  UIMAD UR13, UR5, UR6, URZ ;  /* 0x00000006050d72a4 */ /* 0x000fe4000f8e023f */
[----:B------:R-:W-:Y:S01]  /*a720*/  ULOP3.LUT UR17, URZ, UR7, URZ, 0x33, !UPT ;  /* 0x000000073f117292 */ /* 0x000fe2000f8e333f */
[----:B0-----:R-:W-:Y:S01]  /*a730*/  VIADD R0, R0, 0x3f ;  /* 0x0000003f00007836 */ /* 0x001fe20000000000 */
[----:B------:R-:W-:Y:S01]  /*a740*/  UIADD3 UR13, UR21, UR13, URZ ;  /* 0x0000000d150d7290 */ /* 0x000fe2000fffe03f */
[----:B------:R-:W-:-:S03]  /*a750*/  ULDC.64 UR22, c[0x0][0x198] ;  /* 0x0000660000167ab9 */ /* 0x000fc60000000a00 */
[----:B------:R-:W-:-:S04]  /*a760*/  SHF.R.S32.HI R3, RZ, 0x1f, R0 ;  /* 0x0000001fff037819 */ /* 0x000fc80000011400 */
[----:B------:R-:W-:Y:S01]  /*a770*/  LEA.HI R3, R3, R0, RZ, 0x6 ;  /* 0x0000000003037211 */ /* 0x000fe200078f30ff */
[----:B------:R-:W-:-:S03]  /*a780*/  IMAD.MOV.U32 R0, RZ, RZ, RZ ;  /* 0x000000ffff007224 */ /* 0x000fc600078e00ff */
[----:B------:R-:W-:Y:S01]  /*a790*/  SHF.R.S32.HI R13, RZ, 0x6, R3 ;  /* 0x00000006ff0d7819 */ /* 0x000fe20000011403 */
[----:B------:R-:W-:-:S04]  /*a7a0*/  IMAD.MOV.U32 R3, RZ, RZ, 0x1 ;  /* 0x00000001ff037424 */ /* 0x000fc800078e00ff */
[----:B------:R-:W-:-:S07]  /*a7b0*/  VIADD R10, R13, 0x1 ;  /* 0x000000010d0a7836 */ /* 0x000fce0000000000 */
.L_x_302:
[----:B------:R-:W-:-:S03]  /*a7c0*/  UMOV UR4, 0xffffffff ;  /* 0xffffffff00047882 */ /* 0x000fc60000000000 */
[----:B------:R-:W-:Y:S05]  /*a7d0*/  BRA.DIV UR4, `(.L_x_291) ;  /* 0x0000000e04a07947 */ /* 0x000fea000b800000 */
[----:B------:R-:W-:-:S13]  /*a7e0*/  ELECT P6, URZ, PT ;  /* 0x00000000003f782f */ /* 0x000fda00038c0000 */
.L_x_313:
[----:B------:R-:W0:Y:S01]  /*a7f0*/  LDC R4, c[0x0][0x28c] ;  /* 0x0000a300ff047b82 */ /* 0x000e220000000800 */
[----:B------:R-:W-:Y:S01]  /*a800*/  BSSY B1, `(.L_x_292) ;  /* 0x0000037000017945 */ /* 0x000fe20003800000 */
[----:B0-----:R-:W-:-:S13]  /*a810*/  ISETP.LT.OR P6, PT, R4, 0x1, !P6 ;  /* 0x000000010400780c */ /* 0x001fda00077c1670 */
[----:B------:R-:W-:Y:S05]  /*a820*/  @P6 BRA `(.L_x_293) ;  /* 0x0000000000d06947 */ /* 0x000fea0003800000 */
[----:B------:R-:W-:Y:S02]  /*a830*/  IMAD.SHL.U32 R14, R9, 0x100, RZ ;  /* 0x00000100090e7824 */ /* 0x000fe400078e00ff */
[----:B------:R-:W-:Y:S02]  /*a840*/  IMAD.SHL.U32 R15, R7, 0x80, RZ ;  /* 0x00000080070f7824 */ /* 0x000fe400078e00ff */
[----:B------:R-:W-:Y:S02]  /*a850*/  IMAD.MOV.U32 R20, RZ, RZ, RZ ;  /* 0x000000ffff147224 */ /* 0x000fe400078e00ff */
[----:B------:R-:W-:Y:S02]  /*a860*/  IMAD.MOV.U32 R4, RZ, RZ, R10 ;  /* 0x000000ffff047224 */ /* 0x000fe400078e000a */
[----:B------:R-:W-:Y:S02]  /*a870*/  IMAD.MOV.U32 R5, RZ, RZ, R3 ;  /* 0x000000ffff057224 */ /* 0x000fe400078e0003 */
[----:B------:R-:W-:-:S07]  /*a880*/  IMAD.MOV.U32 R6, RZ, RZ, R0 ;  /* 0x000000ffff067224 */ /* 0x000fce00078e0000 */
.L_x_297:
[----:B------:R-:W0:Y:S01]  /*a890*/  S2R R12, SR_CgaCtaId ;  /* 0x00000000000c7919 */ /* 0x000e220000008800 */
[----:B------:R-:W-:Y:S01]  /*a8a0*/  MOV R7, 0x400 ;  /* 0x0000040000077802 */ /* 0x000fe20000000f00 */
[----:B------:R-:W1:Y:S03]  /*a8b0*/  @!P2 LDC R9, c[0x0][0x500] ;  /* 0x00014000ff09ab82 */ /* 0x000e660000000800 */
[----:B0-----:R-:W-:Y:S02]  /*a8c0*/  LEA R21, R12, R7, 0x18 ;  /* 0x000000070c157211 */ /* 0x001fe400078ec0ff */
[----:B------:R-:W-:-:S03]  /*a8d0*/  SHF.L.U32 R7, R5, 0x1f, RZ ;  /* 0x0000001f05077819 */ /* 0x000fc600000006ff */
[----:B------:R-:W-:-:S04]  /*a8e0*/  IMAD R12, R6, 0x8, R21 ;  /* 0x00000008060c7824 */ /* 0x000fc800078e0215 */
[----:B------:R-:W0:Y:S02]  /*a8f0*/  SYNCS.PHASECHK.TRANS64.TRYWAIT P1, [R12+URZ+0x20], R7 ;  /* 0x000020070c0075a7 */ /* 0x000e24000802017f */
[----:B01----:R-:W-:Y:S05]  /*a900*/  @!P1 BRA `(.L_x_294) ;  /* 0x0000000c00749947 */ /* 0x003fea0003800000 */
.L_x_314:
[----:B0-----:R-:W-:Y:S01]  /*a910*/  PRMT R7, R18, 0x9910, RZ ;  /* 0x0000991012077816 */ /* 0x001fe200000000ff */
[----:B------:R0:W-:Y:S03]  /*a920*/  @!P2 SYNCS.ARRIVE.TRANS64 RZ, [R12+URZ], R9 ;  /* 0x000000090cffa9a7 */ /* 0x0001e6000800003f */
[----:B------:R-:W-:-:S13]  /*a930*/  ISETP.NE.AND P1, PT, R7, 0x2, PT ;  /* 0x000000020700780c */ /* 0x000fda0003f25270 */
[----:B0-----:R-:W-:Y:S05]  /*a940*/  @P1 BRA `(.L_x_295) ;  /* 0x0000000000041947 */ /* 0x001fea0003800000 */
[----:B------:R-:W-:Y:S01]  /*a950*/  BPT.TRAP 0x1 ;  /* 0x000000040000795c */ /* 0x000fe20000300000 */
.L_x_295:
[----:B------:R-:W-:Y:S05]  /*a960*/  @P0 BRA `(.L_x_296) ;  /* 0x0000000000040947 */ /* 0x000fea0003800000 */
[----:B------:R-:W-:Y:S01]  /*a970*/  BPT.TRAP 0x1 ;  /* 0x000000040000795c */ /* 0x000fe20000300000 */
.L_x_296:
[--C-:B------:R-:W-:Y:S01]  /*a980*/  IMAD R7, R6, 0x4000, R21.reuse ;  /* 0x0000400006077824 */ /* 0x100fe200078e0215 */
[----:B------:R-:W-:Y:S01]  /*a990*/  R2UR UR9, R12 ;  /* 0x000000000c0972ca */ /* 0x000fe200000e0000 */
[----:B------:R-:W-:Y:S01]  /*a9a0*/  IMAD R21, R6, 0x8000, R21 ;  /* 0x0000800006157824 */ /* 0x000fe200078e0215 */
[----:B------:R-:W-:Y:S01]  /*a9b0*/  UIADD3 UR4, UP0, UR22, 0xf0, URZ ;  /* 0x000000f016047890 */ /* 0x000fe2000ff1e03f */
[----:B------:R-:W-:Y:S01]  /*a9c0*/  VIADD R4, R4, 0xffffffff ;  /* 0xffffffff04047836 */ /* 0x000fe20000000000 */
[----:B------:R-:W-:Y:S01]  /*a9d0*/  R2UR UR5, R7 ;  /* 0x00000000070572ca */ /* 0x000fe200000e0000 */
[----:B------:R-:W-:Y:S01]  /*a9e0*/  UIADD3 UR24, UP1, UR22, 0x1f0, URZ ;  /* 0x000001f016187890 */ /* 0x000fe2000ff3e03f */
[----:B------:R-:W-:Y:S01]  /*a9f0*/  R2UR UR8, R21 ;  /* 0x00000000150872ca */ /* 0x000fe200000e0000 */
[----:B------:R-:W-:Y:S01]  /*aa00*/  VIADD R6, R6, 0x1 ;  /* 0x0000000106067836 */ /* 0x000fe20000000000 */
[----:B------:R-:W-:Y:S01]  /*aa10*/  R2UR UR11, R15 ;  /* 0x000000000f0b72ca */ /* 0x000fe200000e0000 */
[----:B------:R-:W-:Y:S01]  /*aa20*/  UIADD3.X UR25, URZ, UR23, URZ, UP1, !UPT ;  /* 0x000000173f197290 */ /* 0x000fe20008ffe43f */
[----:B------:R-:W-:Y:S01]  /*aa30*/  R2UR UR10, R20 ;  /* 0x00000000140a72ca */ /* 0x000fe200000e0000 */
[----:B------:R-:W-:Y:S01]  /*aa40*/  UMOV UR6, 0x0 ;  /* 0x0000000000067882 */ /* 0x000fe20000000000 */
[----:B------:R-:W-:Y:S01]  /*aa50*/  R2UR UR12, R8 ;  /* 0x00000000080c72ca */ /* 0x000fe200000e0000 */
[----:B------:R-:W-:Y:S01]  /*aa60*/  UMOV UR7, 0x10000000 ;  /* 0x1000000000077882 */ /* 0x000fe20000000000 */
[----:B------:R-:W-:Y:S01]  /*aa70*/  R2UR UR19, R14 ;  /* 0x000000000e1372ca */ /* 0x000fe200000e0000 */
[----:B------:R-:W-:Y:S01]  /*aa80*/  VIADD R20, R20, 0x40 ;  /* 0x0000004014147836 */ /* 0x000fe20000000000 */
[----:B------:R-:W-:Y:S01]  /*aa90*/  ISETP.GT.AND P3, PT, R4, 0x1, PT ;  /* 0x000000010400780c */ /* 0x000fe20003f64270 */
[----:B------:R-:W-:Y:S01]  /*aaa0*/  UIADD3 UR14, UR5, 0x100, URZ ;  /* 0x00000100050e7890 */ /* 0x000fe2000fffe03f */
[----:B------:R-:W-:Y:S01]  /*aab0*/  ISETP.NE.AND P1, PT, R6, 0x4, PT ;  /* 0x000000040600780c */ /* 0x000fe20003f25270 */
[----:B------:R-:W-:-:S02]  /*aac0*/  UIADD3.X UR5, URZ, UR23, URZ, UP0, !UPT ;  /* 0x000000173f057290 */ /* 0x000fc400087fe43f */
[----:B------:R-:W-:Y:S01]  /*aad0*/  UIADD3 UR15, UR8, 0x10100, URZ ;  /* 0x00010100080f7890 */ /* 0x000fe2000fffe03f */
[----:B------:R-:W-:Y:S02]  /*aae0*/  SEL R12, RZ, 0x1, P1 ;  /* 0x00000001ff0c7807 */ /* 0x000fe40000800000 */
[----:B------:R-:W-:Y:S01]  /*aaf0*/  UMOV UR8, UR14 ;  /* 0x0000000e00087c82 */ /* 0x000fe20008000000 */
[----:B------:R-:W-:Y:S02]  /*ab00*/  SEL R6, R6, RZ, P1 ;  /* 0x000000ff06067207 */ /* 0x000fe40000800000 */
[----:B------:R-:W-:Y:S01]  /*ab10*/  LOP3.LUT R5, R5, R12, RZ, 0x3c, !PT ;  /* 0x0000000c05057212 */ /* 0x000fe200078e3cff */
[----:B------:R0:W-:Y:S02]  /*ab20*/  UTMALDG.3D [UR8], [UR4], desc[UR6] ;  /* 0x00000608040075b4 */ /* 0x0001e40008011000 */
[----:B0-----:R-:W-:Y:S01]  /*ab30*/  UMOV UR8, UR15 ;  /* 0x0000000f00087c82 */ /* 0x001fe20008000000 */
[----:B------:R-:W-:-:S02]  /*ab40*/  UMOV UR11, UR19 ;  /* 0x00000013000b7c82 */ /* 0x000fc40008000000 */
[----:B------:R0:W-:Y:S02]  /*ab50*/  UTMALDG.3D [UR8], [UR24], desc[UR6] ;  /* 0x00000608180075b4 */ /* 0x0001e40008011000 */
[----:B0-----:R-:W-:Y:S05]  /*ab60*/  @P3 BRA `(.L_x_297) ;  /* 0xfffffffc00483947 */ /* 0x001fea000383ffff */
.L_x_293:
[----:B------:R-:W-:Y:S05]  /*ab70*/  BSYNC B1 ;  /* 0x0000000000017941 */ /* 0x000fea0003800000 */
.L_x_292:
[----:B------:R-:W-:Y:S01]  /*ab80*/  LOP3.LUT P3, RZ, R11, 0xff, RZ, 0xc0, !PT ;  /* 0x000000ff0bff7812 */ /* 0x000fe2000786c0ff */
[----:B------:R-:W-:Y:S01]  /*ab90*/  IMAD.IADD R0, R13, 0x1, R0 ;  /* 0x000000010d007824 */ /* 0x000fe200078e0200 */
[----:B------:R-:W-:Y:S01]  /*aba0*/  IADD3 R16, P4, R16, UR20, RZ ;  /* 0x0000001410107c10 */ /* 0x000fe2000ff9e0ff */
[----:B------:R-:W-:Y:S01]  /*abb0*/  ULDC.64 UR4, c[0x0][0x650] ;  /* 0x0001940000047ab9 */ /* 0x000fe20000000a00 */
[----:B------:R-:W-:Y:S01]  /*abc0*/  BSSY B1, `(.L_x_298) ;  /* 0x000006b000017945 */ /* 0x000fe20003800000 */
[----:B------:R-:W-:Y:S01]  /*abd0*/  IMAD.MOV.U32 R7, RZ, RZ, -0x1 ;  /* 0xffffffffff077424 */ /* 0x000fe200078e00ff */
[----:B------:R-:W-:Y:S01]  /*abe0*/  SHF.R.U32.HI R4, RZ, 0x2, R0 ;  /* 0x00000002ff047819 */ /* 0x000fe20000011600 */
[----:B------:R-:W-:Y:S01]  /*abf0*/  IMAD.MOV.U32 R9, RZ, RZ, -0x1 ;  /* 0xffffffffff097424 */ /* 0x000fe200078e00ff */
[----:B------:R-:W-:Y:S01]  /*ac00*/  ISETP.GT.U32.AND P1, PT, R0, 0x3, PT ;  /* 0x000000030000780c */ /* 0x000fe20003f24070 */
[----:B------:R-:W-:Y:S01]  /*ac10*/  IMAD.MOV.U32 R8, RZ, RZ, -0x1 ;  /* 0xffffffffff087424 */ /* 0x000fe200078e00ff */
[----:B------:R-:W-:-:S02]  /*ac20*/  LOP3.LUT R4, R4, 0x1, RZ, 0xc0, !PT ;  /* 0x0000000104047812 */ /* 0x000fc400078ec0ff */
[----:B------:R-:W-:Y:S01]  /*ac30*/  ISETP.LT.U32.AND P1, PT, R13, 0x4, P1 ;  /* 0x000000040d00780c */ /* 0x000fe20000f21070 */
[----:B------:R-:W0:Y:S01]  /*ac40*/  @P3 S2R R6, SR_CgaCtaId ;  /* 0x0000000000063919 */ /* 0x000e220000008800 */
[----:B------:R-:W-:Y:S02]  /*ac50*/  @P3 MOV R5, 0x400 ;  /* 0x0000040000053802 */ /* 0x000fe40000000f00 */
[----:B------:R-:W-:Y:S02]  /*ac60*/  IADD3.X R17, R17, UR13, RZ, P4, !PT ;  /* 0x0000000d11117c10 */ /* 0x000fe4000a7fe4ff */
[----:B------:R-:W-:Y:S02]  /*ac70*/  ISETP.GE.U32.AND P4, PT, R16, UR4, PT ;  /* 0x0000000410007c0c */ /* 0x000fe4000bf86070 */
[----:B------:R-:W-:Y:S02]  /*ac80*/  LOP3.LUT R0, R0, 0x3, RZ, 0xc0, !PT ;  /* 0x0000000300007812 */ /* 0x000fe400078ec0ff */
[----:B------:R-:W-:-:S02]  /*ac90*/  PRMT R11, RZ, 0x7610, R11 ;  /* 0x00007610ff0b7816 */ /* 0x000fc4000000000b */
[----:B0-----:R-:W-:-:S04]  /*aca0*/  @P3 LEA R5, R6, R5, 0x18 ;  /* 0x0000000506053211 */ /* 0x001fc800078ec0ff */
[----:B------:R0:W-:Y:S01]  /*acb0*/  @P3 SYNCS.ARRIVE.TRANS64.A1T0 RZ, [R5+URZ+0x58], RZ ;  /* 0x000058ff05ff39a7 */ /* 0x0001e2000810003f */
[----:B------:R-:W-:Y:S02]  /*acc0*/  ISETP.NE.U32.AND P3, PT, R4, 0x1, PT ;  /* 0x000000010400780c */ /* 0x000fe40003f65070 */
[----:B------:R-:W-:Y:S02]  /*acd0*/  SEL R4, RZ, 0x1, !P1 ;  /* 0x00000001ff047807 */ /* 0x000fe40004800000 */
[----:B------:R-:W-:Y:S02]  /*ace0*/  ISETP.GE.U32.AND.EX P1, PT, R17, UR5, PT, P4 ;  /* 0x0000000511007c0c */ /* 0x000fe4000bf26140 */
[----:B------:R-:W-:-:S04]  /*acf0*/  ISETP.GT.U32.AND P3, PT, R13, 0x3, !P3 ;  /* 0x000000030d00780c */ /* 0x000fc80005f64070 */
[----:B0-----:R-:W-:-:S04]  /*ad00*/  SEL R5, RZ, 0x1, !P3 ;  /* 0x00000001ff057807 */ /* 0x001fc80005800000 */
[--C-:B------:R-:W-:Y:S02]  /*ad10*/  LOP3.LUT R3, R5, R3, R4.reuse, 0x96, !PT ;  /* 0x0000000305037212 */ /* 0x100fe400078e9604 */
[----:B------:R-:W-:Y:S01]  /*ad20*/  PRMT R4, RZ, 0x7610, R4 ;  /* 0x00007610ff047816 */ /* 0x000fe20000000004 */
[----:B------:R-:W-:Y:S06]  /*ad30*/  @P1 BRA `(.L_x_299) ;  /* 0x00000004004c1947 */ /* 0x000fec0003800000 */
[----:B------:R-:W-:Y:S01]  /*ad40*/  ULDC.64 UR4, c[0x0][0x628] ;  /* 0x00018a0000047ab9 */ /* 0x000fe20000000a00 */
[----:B------:R-:W0:Y:S01]  /*ad50*/  S2R R14, SR_CTAID.X ;  /* 0x00000000000e7919 */ /* 0x000e220000002500 */
[----:B------:R-:W-:Y:S01]  /*ad60*/  ISETP.NE.U32.AND P1, PT, RZ, UR4, PT ;  /* 0x00000004ff007c0c */ /* 0x000fe2000bf25070 */
[----:B------:R-:W-:Y:S01]  /*ad70*/  ULDC UR7, c[0x0][0x630] ;  /* 0x00018c0000077ab9 */ /* 0x000fe20000000800 */
[----:B------:R-:W-:Y:S01]  /*ad80*/  IMAD.MOV.U32 R4, RZ, RZ, R16 ;  /* 0x000000ffff047224 */ /* 0x000fe200078e0010 */
[----:B------:R-:W1:Y:S01]  /*ad90*/  S2R R12, SR_CTAID.Y ;  /* 0x00000000000c7919 */ /* 0x000e620000002600 */
[----:B------:R-:W-:Y:S01]  /*ada0*/  ISETP.NE.AND.EX P1, PT, RZ, UR5, PT, P1 ;  /* 0x00000005ff007c0c */ /* 0x000fe2000bf25310 */
[----:B------:R-:W-:-:S12]  /*adb0*/  IMAD.MOV.U32 R5, RZ, RZ, R17 ;  /* 0x000000ffff057224 */ /* 0x000fd800078e0011 */
[----:B------:R-:W-:Y:S05]  /*adc0*/  @!P1 BRA `(.L_x_300) ;  /* 0x0000000000289947 */ /* 0x000fea0003800000 */
[----:B------:R-:W-:Y:S02]  /*add0*/  ULDC UR6, c[0x0][0x634] ;  /* 0x00018d0000067ab9 */ /* 0x000fe40000000800 */
[----:B------:R-:W-:-:S05]  /*ade0*/  IADD3 R9, P1, R16, UR6, RZ ;  /* 0x0000000610097c10 */ /* 0x000fca000ff3e0ff */
[----:B------:R-:W-:-:S04]  /*adf0*/  IMAD.X R15, RZ, RZ, R17, P1 ;  /* 0x000000ffff0f7224 */ /* 0x000fc800008e0611 */
[----:B------:R-:W-:-:S04]  /*ae00*/  IMAD.WIDE.U32 R6, R15, UR4, RZ ;  /* 0x000000040f067c25 */ /* 0x000fc8000f8e00ff */
[----:B------:R-:W-:-:S04]  /*ae10*/  IMAD.WIDE.U32 R6, P1, R9, UR5, R6 ;  /* 0x0000000509067c25 */ /* 0x000fc8000f820006 */
[----:B------:R-:W-:-:S04]  /*ae20*/  IMAD.WIDE.U32 R8, R9, UR4, RZ ;  /* 0x0000000409087c25 */ /* 0x000fc8000f8e00ff */
[----:B------:R-:W-:Y:S01]  /*ae30*/  IMAD.X R5, RZ, RZ, RZ, P1 ;  /* 0x000000ffff057224 */ /* 0x000fe200008e06ff */
[----:B------:R-:W-:Y:S01]  /*ae40*/  IADD3 RZ, P1, R9, R6, RZ ;  /* 0x0000000609ff7210 */ /* 0x000fe20007f3e0ff */
[----:B------:R-:W-:-:S04]  /*ae50*/  IMAD.MOV.U32 R4, RZ, RZ, R7 ;  /* 0x000000ffff047224 */ /* 0x000fc800078e0007 */
[----:B------:R-:W-:-:S08]  /*ae60*/  IMAD.WIDE.U32.X R4, R15, UR5, R4, P1 ;  /* 0x000000050f047c25 */ /* 0x000fd000088e0404 */
.L_x_300:
[--C-:B------:R-:W-:Y:S01]  /*ae70*/  SHF.R.U64 R8, R4, UR7, R5.reuse ;  /* 0x0000000704087c19 */ /* 0x100fe20008001205 */
[----:B------:R-:W-:Y:S01]  /*ae80*/  ULDC.64 UR4, c[0x0][0x620] ;  /* 0x0001880000047ab9 */ /* 0x000fe20000000a00 */
[----:B------:R-:W-:Y:S01]  /*ae90*/  SHF.R.U32.HI R4, RZ, UR7, R5 ;  /* 0x00000007ff047c19 */ /* 0x000fe20008011605 */
[----:B------:R-:W2:Y:S01]  /*aea0*/  LDC R25, c[0x0][0x144] ;  /* 0x00005100ff197b82 */ /* 0x000ea20000000800 */
[----:B------:R-:W-:Y:S01]  /*aeb0*/  IADD3 R7, P1, RZ, -R8, RZ ;  /* 0x80000008ff077210 */ /* 0x000fe20007f3e0ff */
[----:B------:R-:W-:Y:S01]  /*aec0*/  ULDC.64 UR8, c[0x0][0x640] ;  /* 0x0001900000087ab9 */ /* 0x000fe20000000a00 */
[----:B0-----:R-:W-:Y:S01]  /*aed0*/  I2FP.F32.U32 R9, R14 ;  /* 0x0000000e00097245 */ /* 0x001fe20000201000 */
[----:B------:R-:W-:Y:S02]  /*aee0*/  ULDC UR6, c[0x0][0x608] ;  /* 0x0001820000067ab9 */ /* 0x000fe40000000800 */
[----:B------:R-:W-:Y:S01]  /*aef0*/  IMAD.X R4, RZ, RZ, ~R4, P1 ;  /* 0x000000ffff047224 */ /* 0x000fe200008e0e04 */
[----:B------:R-:W-:Y:S01]  /*af00*/  ISETP.NE.U32.AND P1, PT, RZ, UR8, PT ;  /* 0x00000008ff007c0c */ /* 0x000fe2000bf25070 */
[----:B------:R-:W0:Y:S02]  /*af10*/  LDC R21, c[0x0][0x148] ;  /* 0x00005200ff157b82 */ /* 0x000e240000000800 */
[----:B------:R-:W-:Y:S01]  /*af20*/  IMAD R6, R4, UR4, RZ ;  /* 0x0000000404067c24 */ /* 0x000fe2000f8e02ff */
[----:B------:R-:W-:Y:S01]  /*af30*/  ISETP.NE.AND.EX P1, PT, RZ, UR9, PT, P1 ;  /* 0x00000009ff007c0c */ /* 0x000fe2000bf25310 */
[----:B------:R-:W-:Y:S01]  /*af40*/  IMAD.WIDE.U32 R4, R7, UR4, R16 ;  /* 0x0000000407047c25 */ /* 0x000fe2000f8e0010 */
[----:B------:R-:W-:-:S03]  /*af50*/  ULDC UR4, c[0x0][0x150] ;  /* 0x0000540000047ab9 */ /* 0x000fc60000000800 */
[----:B------:R-:W-:Y:S02]  /*af60*/  IMAD R7, R7, UR5, R6 ;  /* 0x0000000507077c24 */ /* 0x000fe4000f8e0206 */
[----:B------:R-:W-:Y:S01]  /*af70*/  FMUL R6, R9, UR4 ;  /* 0x0000000409067c20 */ /* 0x000fe20008400000 */
[----:B------:R-:W-:Y:S01]  /*af80*/  ULDC UR4, c[0x0][0x618] ;  /* 0x0001860000047ab9 */ /* 0x000fe20000000800 */
[----:B------:R-:W-:Y:S01]  /*af90*/  ULDC UR5, c[0x0][0x154] ;  /* 0x0000550000057ab9 */ /* 0x000fe20000000800 */
[----:B------:R-:W-:-:S03]  /*afa0*/  IMAD.IADD R5, R5, 0x1, R7 ;  /* 0x0000000105057824 */ /* 0x000fc600078e0207 */
[----:B------:R-:W3:Y:S02]  /*afb0*/  F2I.U32.TRUNC.NTZ R6, R6 ;  /* 0x0000000600067305 */ /* 0x000ee4000020f000 */
[----:B------:R-:W-:Y:S02]  /*afc0*/  SHF.R.U64 R9, R4, UR4, R5 ;  /* 0x0000000404097c19 */ /* 0x000fe40008001205 */
[----:B-1----:R-:W-:-:S05]  /*afd0*/  I2FP.F32.U32 R4, R12 ;  /* 0x0000000c00047245 */ /* 0x002fca0000201000 */
[----:B------:R-:W-:Y:S01]  /*afe0*/  FMUL R22, R4, UR5 ;  /* 0x0000000504167c20 */ /* 0x000fe20008400000 */
[----:B------:R-:W-:Y:S01]  /*aff0*/  SHF.R.U32.HI R4, RZ, UR4, R5 ;  /* 0x00000004ff047c19 */ /* 0x000fe20008011605 */
[----:B------:R-:W-:-:S03]  /*b000*/  ULDC UR4, c[0x0][0x658] ;  /* 0x0001960000047ab9 */ /* 0x000fc60000000800 */
[--C-:B------:R-:W-:Y:S01]  /*b010*/  SHF.R.U64 R20, R9, UR6, R4.reuse ;  /* 0x0000000609147c19 */ /* 0x100fe20008001204 */
[----:B------:R-:W1:Y:S01]  /*b020*/  F2I.U32.TRUNC.NTZ R22, R22 ;  /* 0x0000001600167305 */ /* 0x000e62000020f000 */
[----:B------:R-:W-:Y:S01]  /*b030*/  SHF.R.U32.HI R5, RZ, UR6, R4 ;  /* 0x00000006ff057c19 */ /* 0x000fe20008011604 */
[----:B---3--:R-:W-:-:S03]  /*b040*/  IMAD.MOV R6, RZ, RZ, -R6 ;  /* 0x000000ffff067224 */ /* 0x008fc600078e0a06 */
[--C-:B------:R-:W-:Y:S01]  /*b050*/  SHF.R.U64 R15, R20, UR4, R5.reuse ;  /* 0x00000004140f7c19 */ /* 0x100fe20008001205 */
[----:B--2---:R-:W-:Y:S01]  /*b060*/  IMAD R14, R25, R6, R14 ;  /* 0x00000006190e7224 */ /* 0x004fe200078e020e */
[----:B------:R-:W-:-:S03]  /*b070*/  SHF.R.U32.HI R23, RZ, UR4, R5 ;  /* 0x00000004ff177c19 */ /* 0x000fc60008011605 */
[----:B------:R-:W-:Y:S02]  /*b080*/  IMAD.MOV.U32 R4, RZ, RZ, R15 ;  /* 0x000000ffff047224 */ /* 0x000fe400078e000f */
[----:B------:R-:W-:Y:S01]  /*b090*/  IMAD.MOV.U32 R5, RZ, RZ, R23 ;  /* 0x000000ffff057224 */ /* 0x000fe200078e0017 */
[----:B-1----:R-:W-:Y:S06]  /*b0a0*/  @!P1 BRA `(.L_x_301) ;  /* 0x0000000000289947 */ /* 0x002fec0003800000 */
[----:B------:R-:W-:Y:S02]  /*b0b0*/  ULDC UR4, c[0x0][0x64c] ;  /* 0x0001930000047ab9 */ /* 0x000fe40000000800 */
[----:B------:R-:W-:-:S05]  /*b0c0*/  IADD3 R5, P1, R15, UR4, RZ ;  /* 0x000000040f057c10 */ /* 0x000fca000ff3e0ff */
[----:B------:R-:W-:-:S04]  /*b0d0*/  IMAD.X R23, RZ, RZ, R23, P1 ;  /* 0x000000ffff177224 */ /* 0x000fc800008e0617 */
[----:B------:R-:W-:-:S04]  /*b0e0*/  IMAD.WIDE.U32 R6, R23, UR8, RZ ;  /* 0x0000000817067c25 */ /* 0x000fc8000f8e00ff */
[----:B------:R-:W-:-:S04]  /*b0f0*/  IMAD.WIDE.U32 R6, P1, R5, UR9, R6 ;  /* 0x0000000905067c25 */ /* 0x000fc8000f820006 */
[----:B------:R-:W-:-:S04]  /*b100*/  IMAD.WIDE.U32 R4, R5, UR8, RZ ;  /* 0x0000000805047c25 */ /* 0x000fc8000f8e00ff */
[----:B------:R-:W-:Y:S01]  /*b110*/  IMAD.MOV.U32 R4, RZ, RZ, R7 ;  /* 0x000000ffff047224 */ /* 0x000fe200078e0007 */
[----:B------:R-:W-:Y:S01]  /*b120*/  IADD3 RZ, P3, R5, R6, RZ ;  /* 0x0000000605ff7210 */ /* 0x000fe20007f7e0ff */
[----:B------:R-:W-:-:S04]  /*b130*/  IMAD.X R5, RZ, RZ, RZ, P1 ;  /* 0x000000ffff057224 */ /* 0x000fc800008e06ff */
[----:B------:R-:W-:-:S08]  /*b140*/  IMAD.WIDE.U32.X R4, R23, UR9, R4, P3 ;  /* 0x0000000917047c25 */ /* 0x000fd000098e0404 */
.L_x_301:
[----:B------:R-:W-:Y:S01]  /*b150*/  ISETP.NE.AND P1, PT, R2, 0x1, PT ;  /* 0x000000010200780c */ /* 0x000fe20003f25270 */
[----:B------:R-:W-:Y:S01]  /*b160*/  ULDC UR4, c[0x0][0x648] ;  /* 0x0001920000047ab9 */ /* 0x000fe20000000800 */
[----:B------:R-:W-:Y:S01]  /*b170*/  LOP3.LUT R20, R20, UR17, RZ, 0xc0, !PT ;  /* 0x0000001114147c12 */ /* 0x000fe2000f8ec0ff */
[----:B------:R-:W-:Y:S01]  /*b180*/  IMAD.MOV R22, RZ, RZ, -R22 ;  /* 0x000000ffff167224 */ /* 0x000fe200078e0a16 */
[----:B------:R-:W-:Y:S01]  /*b190*/  SHF.R.U64 R5, R4, UR4, R5 ;  /* 0x0000000404057c19 */ /* 0x000fe20008001205 */
[----:B------:R-:W-:Y:S01]  /*b1a0*/  ULDC UR4, c[0x0][0x638] ;  /* 0x00018e0000047ab9 */ /* 0x000fe20000000800 */
[----:B------:R-:W-:Y:S01]  /*b1b0*/  LOP3.LUT R6, R9, UR16, RZ, 0xc0, !PT ;  /* 0x0000001009067c12 */ /* 0x000fe2000f8ec0ff */
[----:B------:R-:W-:Y:S02]  /*b1c0*/  ULDC UR5, c[0x0][0x610] ;  /* 0x0001840000057ab9 */ /* 0x000fe40000000800 */
[----:B------:R-:W-:Y:S02]  /*b1d0*/  IMAD.MOV R4, RZ, RZ, -R5 ;  /* 0x000000ffff047224 */ /* 0x000fe400078e0a05 */
[----:B------:R-:W-:-:S02]  /*b1e0*/  IMAD R5, R5, UR18, R20 ;  /* 0x0000001205057c24 */ /* 0x000fc4000f8e0214 */
[----:B0-----:R-:W-:Y:S02]  /*b1f0*/  @P1 IMAD R14, R21, R22, R12 ;  /* 0x00000016150e1224 */ /* 0x001fe400078e020c */
[----:B------:R-:W-:Y:S01]  /*b200*/  IMAD R15, R4, UR4, R15 ;  /* 0x00000004040f7c24 */ /* 0x000fe2000f8e020f */
[----:B------:R-:W-:Y:S01]  /*b210*/  ULDC UR4, c[0x0][0x600] ;  /* 0x0001800000047ab9 */ /* 0x000fe20000000800 */
[----:B------:R-:W-:Y:S02]  /*b220*/  IMAD R14, R5, UR5, R14 ;  /* 0x00000005050e7c24 */ /* 0x000fe4000f8e020e */
[----:B------:R-:W-:Y:S02]  /*b230*/  IMAD R15, R15, UR4, R6 ;  /* 0x000000040f0f7c24 */ /* 0x000fe4000f8e0206 */
[----:B------:R-:W-:-:S03]  /*b240*/  IMAD.MOV.U32 R4, RZ, RZ, 0x1 ;  /* 0x00000001ff047424 */ /* 0x000fc600078e00ff */
[----:B------:R-:W-:Y:S02]  /*b250*/  SEL R9, R15, R14, !P1 ;  /* 0x0000000e0f097207 */ /* 0x000fe40004800000 */
[----:B------:R-:W-:-:S07]  /*b260*/  SEL R7, R14, R15, !P1 ;  /* 0x0000000f0e077207 */ /* 0x000fce0004800000 */
.L_x_299:
[----:B------:R-:W-:Y:S05]  /*b270*/  BSYNC B1 ;  /* 0x0000000000017941 */ /* 0x000fea0003800000 */
.L_x_298:
[----:B------:R-:W-:-:S13]  /*b280*/  LOP3.LUT P1, RZ, R4, 0xff, RZ, 0xc0, !PT ;  /* 0x000000ff04ff7812 */ /* 0x000fda000782c0ff */
[----:B------:R-:W-:Y:S05]  /*b290*/  @P1 BRA `(.L_x_302) ;  /* 0xfffffff400481947 */ /* 0x000fea000383ffff */
[----:B------:R-:W-:Y:S05]  /*b2a0*/  BSYNC B0 ;  /* 0x0000000000007941 */ /* 0x000fea0003800000 */
.L_x_290:
[----:B------:R-:W-:-:S03]  /*b2b0*/  UMOV UR4, 0xffffffff ;  /* 0xffffffff00047882 */ /* 0x000fc60000000000 */
[----:B------:R-:W-:Y:S05]  /*b2c0*/  BRA.DIV UR4, `(.L_x_303) ;  /* 0x0000000604187947 */ /* 0x000fea000b800000 */
[----:B------:R-:W-:-:S13]  /*b2d0*/  ELECT P6, URZ, PT ;  /* 0x00000000003f782f */ /* 0x000fda00038c0000 */
.L_x_317:
[----:B------:R-:W-:Y:S04]  /*b2e0*/  BSSY B0, `(.L_x_304) ;  /* 0x000002b000007945 */ /* 0x000fe80003800000 */
[----:B------:R-:W-:Y:S05]  /*b2f0*/  @!P6 BRA `(.L_x_305) ;  /* 0x0000000000a4e947 */ /* 0x000fea0003800000 */
[----:B------:R-:W-:-:S04]  /*b300*/  LOP3.LUT R19, R19, 0x2, RZ, 0xfc, !PT ;  /* 0x0000000213137812 */ /* 0x000fc800078efcff */
[----:B------:R-:W-:-:S13]  /*b310*/  ISETP.NE.AND P0, PT, R19, 0x3, PT ;  /* 0x000000031300780c */ /* 0x000fda0003f05270 */
[----:B------:R-:W-:Y:S05]  /*b320*/  @!P0 BRA `(.L_x_306) ;  /* 0x0000000000048947 */ /* 0x000fea0003800000 */
[----:B------:R-:W-:Y:S01]  /*b330*/  BPT.TRAP 0x1 ;  /* 0x000000040000795c */ /* 0x000fe20000300000 */
.L_x_306:
[----:B------:R-:W0:Y:S01]  /*b340*/  S2R R5, SR_CgaCtaId ;  /* 0x0000000000057919 */ /* 0x000e220000008800 */
[----:B------:R-:W-:Y:S02]  /*b350*/  MOV R2, 0x400 ;  /* 0x0000040000027802 */ /* 0x000fe40000000f00 */
[----:B------:R-:W-:Y:S02]  /*b360*/  SHF.L.U32 R4, R3, 0x1f, RZ ;  /* 0x0000001f03047819 */ /* 0x000fe400000006ff */
[----:B0-----:R-:W-:-:S05]  /*b370*/  LEA R5, R5, R2, 0x18 ;  /* 0x0000000205057211 */ /* 0x001fca00078ec0ff */
[----:B------:R-:W-:-:S04]  /*b380*/  VIADD R5, R5, 0x20 ;  /* 0x0000002005057836 */ /* 0x000fc80000000000 */
[C---:B------:R-:W-:Y:S02]  /*b390*/  IMAD R7, R0.reuse, 0x8, R5 ;  /* 0x0000000800077824 */ /* 0x040fe400078e0205 */
[----:B------:R-:W-:Y:S02]  /*b3a0*/  VIADD R0, R0, 0x1 ;  /* 0x0000000100007836 */ /* 0x000fe40000000000 */
[----:B------:R-:W0:Y:S03]  /*b3b0*/  SYNCS.PHASECHK.TRANS64.TRYWAIT P0, [R7+URZ], R4 ;  /* 0x00000004070075a7 */ /* 0x000e26000800017f */
[----:B------:R-:W-:-:S04]  /*b3c0*/  ISETP.NE.AND P1, PT, R0, 0x4, PT ;  /* 0x000000040000780c */ /* 0x000fc80003f25270 */
[----:B------:R-:W-:Y:S02]  /*b3d0*/  SEL R2, RZ, 0x1, P1 ;  /* 0x00000001ff027807 */ /* 0x000fe40000800000 */
[----:B------:R-:W-:Y:S02]  /*b3e0*/  SEL R0, R0, RZ, P1 ;  /* 0x000000ff00007207 */ /* 0x000fe40000800000 */
[----:B------:R-:W-:-:S03]  /*b3f0*/  LOP3.LUT R9, R3, R2, RZ, 0x3c, !PT ;  /* 0x0000000203097212 */ /* 0x000fc600078e3cff */
[----:B------:R-:W-:Y:S01]  /*b400*/  IMAD R6, R0, 0x8, R5 ;  /* 0x0000000800067824 */ /* 0x000fe200078e0205 */
[----:B------:R-:W-:Y:S01]  /*b410*/  SHF.L.U32 R3, R9, 0x1f, RZ ;  /* 0x0000001f09037819 */ /* 0x000fe200000006ff */
[----:B0-----:R-:W-:Y:S06]  /*b420*/  @!P0 BRA `(.L_x_307) ;  /* 0x0000000000e08947 */ /* 0x001fec0003800000 */
.L_x_318:
[----:B------:R-:W1:Y:S01]  /*b430*/  SYNCS.PHASECHK.TRANS64.TRYWAIT P0, [R6+URZ], R3 ;  /* 0x00000003060075a7 */ /* 0x000e62000800017f */
[----:B------:R-:W-:-:S05]  /*b440*/  VIADD R0, R0, 0x1 ;  /* 0x0000000100007836 */ /* 0x000fca0000000000 */
[----:B------:R-:W-:-:S04]  /*b450*/  ISETP.NE.AND P1, PT, R0, 0x4, PT ;  /* 0x000000040000780c */ /* 0x000fc80003f25270 */
[----:B------:R-:W-:Y:S02]  /*b460*/  SEL R2, RZ, 0x1, P1 ;  /* 0x00000001ff027807 */ /* 0x000fe40000800000 */
[----:B------:R-:W-:Y:S02]  /*b470*/  SEL R0, R0, RZ, P1 ;  /* 0x000000ff00007207 */ /* 0x000fe40000800000 */
[----:B------:R-:W-:-:S03]  /*b480*/  LOP3.LUT R9, R9, R2, RZ, 0x3c, !PT ;  /* 0x0000000209097212 */ /* 0x000fc600078e3cff */
[----:B0-----:R-:W-:Y:S01]  /*b490*/  IMAD R7, R0, 0x8, R5 ;  /* 0x0000000800077824 */ /* 0x001fe200078e0205 */
[----:B------:R-:W-:Y:S01]  /*b4a0*/  SHF.L.U32 R4, R9, 0x1f, RZ ;  /* 0x0000001f09047819 */ /* 0x000fe200000006ff */
[----:B-1----:R-:W-:Y:S06]  /*b4b0*/  @!P0 BRA `(.L_x_308) ;  /* 0x0000000000d08947 */ /* 0x002fec0003800000 */
.L_x_319:
[----:B------:R-:W1:Y:S01]  /*b4c0*/  SYNCS.PHASECHK.TRANS64.TRYWAIT P0, [R7+URZ], R4 ;  /* 0x00000004070075a7 */ /* 0x000e62000800017f */
[----:B------:R-:W-:-:S05]  /*b4d0*/  VIADD R0, R0, 0x1 ;  /* 0x0000000100007836 */ /* 0x000fca0000000000 */
[----:B------:R-:W-:-:S04]  /*b4e0*/  ISETP.NE.AND P1, PT, R0, 0x4, PT ;  /* 0x000000040000780c */ /* 0x000fc80003f25270 */
[----:B------:R-:W-:Y:S02]  /*b4f0*/  SEL R2, RZ, 0x1, P1 ;  /* 0x00000001ff027807 */ /* 0x000fe40000800000 */
[----:B------:R-:W-:Y:S02]  /*b500*/  SEL R0, R0, RZ, P1 ;  /* 0x000000ff00007207 */ /* 0x000fe40000800000 */
[----:B------:R-:W-:Y:S01]  /*b510*/  LOP3.LUT R2, R9, R2, RZ, 0x3c, !PT ;  /* 0x0000000209027212 */ /* 0x000fe200078e3cff */
[----:B-1----:R-:W-:Y:S06]  /*b520*/  @!P0 BRA `(.L_x_309) ;  /* 0x0000000000c88947 */ /* 0x002fec0003800000 */
.L_x_320:
[----:B------:R-:W-:Y:S01]  /*b530*/  IMAD R5, R0, 0x8, R5 ;  /* 0x0000000800057824 */ /* 0x000fe200078e0205 */
[----:B------:R-:W-:-:S07]  /*b540*/  SHF.L.U32 R0, R2, 0x1f, RZ ;  /* 0x0000001f02007819 */ /* 0x000fce00000006ff */
.L_x_310:
[----:B--2---:R2:W3:Y:S02]  /*b550*/  SYNCS.PHASECHK.TRANS64.TRYWAIT P0, [R5+URZ], R0 ;  /* 0x00000000050075a7 */ /* 0x0044e4000800017f */
[----:B---3--:R-:W-:Y:S05]  /*b560*/  @!P0 NANOSLEEP.SYNCS 0x989680 ;  /* 0x009896800000895d */ /* 0x008fea0003900000 */
[----:B------:R-:W3:Y:S02]  /*b570*/  @!P0 SYNCS.PHASECHK.TRANS64 P0, [R5+URZ], R0 ;  /* 0x00000000050085a7 */ /* 0x000ee4000800007f */
[----:B---3--:R-:W-:Y:S05]  /*b580*/  @!P0 BRA `(.L_x_310) ;  /* 0xfffffffc00f08947 */ /* 0x008fea000383ffff */
.L_x_305:
[----:B------:R-:W-:Y:S05]  /*b590*/  BSYNC B0 ;  /* 0x0000000000007941 */ /* 0x000fea0003800000 */
.L_x_304:
[----:B------:R-:W-:Y:S05]  /*b5a0*/  EXIT ;  /* 0x000000000000794d */ /* 0x000fea0003800000 */
.L_x_17:
[----:B---3--:R3:W4:Y:S02]  /*b5b0*/  SYNCS.PHASECHK.TRANS64.TRYWAIT P1, [R3+URZ], R0 ;  /* 0x00000000030075a7 */ /* 0x008724000802017f */
[----:B----4-:R-:W-:Y:S05]  /*b5c0*/  @!P1 NANOSLEEP.SYNCS 0x989680 ;  /* 0x009896800000995d */ /* 0x010fea0003900000 */
[----:B------:R-:W4:Y:S02]  /*b5d0*/  @!P1 SYNCS.PHASECHK.TRANS64 P1, [R3+URZ], R0 ;  /* 0x00000000030095a7 */ /* 0x000f24000802007f */
[----:B----4-:R-:W-:Y:S05]  /*b5e0*/  @!P1 BRA `(.L_x_17) ;  /* 0xfffffffc00f09947 */ /* 0x010fea000383ffff */
[----:B------:R-:W-:Y:S05]  /*b5f0*/  BRA `(.L_x_16) ;  /* 0xffffff5c00047947 */ /* 0x000fea000383ffff */
.L_x_22:
[----:B-1----:R-:W-:-:S04]  /*b600*/  IMAD.U32 R4, RZ, RZ, UR8 ;  /* 0x00000008ff047e24 */ /* 0x002fc8000f8e00ff */
[----:B------:R1:W2:Y:S03]  /*b610*/  SYNCS.PHASECHK.TRANS64.TRYWAIT P1, [R4+URZ], R3 ;  /* 0x00000003040075a7 */ /* 0x0002a6000802017f */
[----:B--2---:R-:W-:Y:S05]  /*b620*/  @!P1 NANOSLEEP.SYNCS 0x989680 ;  /* 0x009896800000995d */ /* 0x004fea0003900000 */
[----:B------:R-:W2:Y:S02]  /*b630*/  @!P1 SYNCS.PHASECHK.TRANS64 P1, [R4+URZ], R3 ;  /* 0x00000003040095a7 */ /* 0x000ea4000802007f */
[----:B--2---:R-:W-:Y:S05]  /*b640*/  @!P1 BRA `(.L_x_22) ;  /* 0xfffffffc00ec9947 */ /* 0x004fea000383ffff */
[----:B------:R-:W-:Y:S05]  /*b650*/  BRA `(.L_x_21) ;  /* 0xffffff5c00f07947 */ /* 0x000fea000383ffff */
.L_x_291:
[----:B------:R-:W-:Y:S01]  /*b660*/  BSSY B1, `(.L_x_311) ;  /* 0x0000006000017945 */ /* 0x000fe20003800000 */
[----:B------:R-:W-:-:S07]  /*b670*/  IMAD.MOV.U32 R15, RZ, RZ, -0x1 ;  /* 0xffffffffff0f7424 */ /* 0x000fce00078e00ff */
[----:B------:R-:W-:Y:S05]  /*b680*/  WARPSYNC.COLLECTIVE R15, `(.L_x_312) ;  /* 0x000000000f0c7348 */ /* 0x000fea0003c00000 */
[----:B------:R-:W-:Y:S02]  /*b690*/  ELECT P6, UR62, PT ;  /* 0x00000000003e782f */ /* 0x000fe400038c0000 */
[----:B------:R-:W-:Y:S01]  /*b6a0*/  MOV R14, UR62 ;  /* 0x0000003e000e7c02 */ /* 0x000fe20008000f00 */
[----:B------:R-:W-:Y:S10]  /*b6b0*/  ENDCOLLECTIVE ;  /* 0x000000000000791b */ /* 0x000ff40003800000 */
.L_x_312:
[----:B------:R-:W-:Y:S05]  /*b6c0*/  BSYNC B1 ;  /* 0x0000000000017941 */ /* 0x000fea0003800000 */
.L_x_311:
[----:B------:R-:W-:Y:S05]  /*b6d0*/  BRA `(.L_x_313) ;  /* 0xfffffff000447947 */ /* 0x000fea000383ffff */
.L_x_294:
[----:B0-----:R0:W1:Y:S02]  /*b6e0*/  SYNCS.PHASECHK.TRANS64.TRYWAIT P1, [R12+URZ+0x20], R7 ;  /* 0x000020070c0075a7 */ /* 0x001064000802017f */
[----:B-1----:R-:W-:Y:S05]  /*b6f0*/  @!P1 NANOSLEEP.SYNCS 0x989680 ;  /* 0x009896800000995d */ /* 0x002fea0003900000 */
[----:B------:R-:W1:Y:S02]  /*b700*/  @!P1 SYNCS.PHASECHK.TRANS64 P1, [R12+URZ+0x20], R7 ;  /* 0x000020070c0095a7 */ /* 0x000e64000802007f */
[----:B-1----:R-:W-:Y:S05]  /*b710*/  @!P1 BRA `(.L_x_294) ;  /* 0xfffffffc00f09947 */ /* 0x002fea000383ffff */
[----:B------:R-:W-:Y:S05]  /*b720*/  BRA `(.L_x_314) ;  /* 0xfffffff000787947 */ /* 0x000fea000383ffff */
.L_x_303:
[----:B------:R-:W-:Y:S01]  /*b730*/  BSSY B0, `(.L_x_315) ;  /* 0x0000006000007945 */ /* 0x000fe20003800000 */
[----:B------:R-:W-:-:S07]  /*b740*/  IMAD.MOV.U32 R15, RZ, RZ, -0x1 ;  /* 0xffffffffff0f7424 */ /* 0x000fce00078e00ff */
[----:B------:R-:W-:Y:S05]  /*b750*/  WARPSYNC.COLLECTIVE R15, `(.L_x_316) ;  /* 0x000000000f0c7348 */ /* 0x000fea0003c00000 */
[----:B------:R-:W-:Y:S02]  /*b760*/  ELECT P6, UR62, PT ;  /* 0x00000000003e782f */ /* 0x000fe400038c0000 */
[----:B------:R-:W-:Y:S01]  /*b770*/  MOV R14, UR62 ;  /* 0x0000003e000e7c02 */ /* 0x000fe20008000f00 */
[----:B------:R-:W-:Y:S10]  /*b780*/  ENDCOLLECTIVE ;  /* 0x000000000000791b */ /* 0x000ff40003800000 */
.L_x_316:
[----:B------:R-:W-:Y:S05]  /*b790*/  BSYNC B0 ;  /* 0x0000000000007941 */ /* 0x000fea0003800000 */
.L_x_315:
[----:B------:R-:W-:Y:S05]  /*b7a0*/  BRA `(.L_x_317) ;  /* 0xfffffff800cc7947 */ /* 0x000fea000383ffff */
.L_x_307:
[----:B0-----:R0:W1:Y:S02]  /*b7b0*/  SYNCS.PHASECHK.TRANS64.TRYWAIT P0, [R7+URZ], R4 ;  /* 0x00000004070075a7 */ /* 0x001064000800017f */
[----:B-1----:R-:W-:Y:S05]  /*b7c0*/  @!P0 NANOSLEEP.SYNCS 0x989680 ;  /* 0x009896800000895d */ /* 0x002fea0003900000 */
[----:B------:R-:W1:Y:S02]  /*b7d0*/  @!P0 SYNCS.PHASECHK.TRANS64 P0, [R7+URZ], R4 ;  /* 0x00000004070085a7 */ /* 0x000e64000800007f */
[----:B-1----:R-:W-:Y:S05]  /*b7e0*/  @!P0 BRA `(.L_x_307) ;  /* 0xfffffffc00f08947 */ /* 0x002fea000383ffff */
[----:B------:R-:W-:Y:S05]  /*b7f0*/  BRA `(.L_x_318) ;  /* 0xfffffffc000c7947 */ /* 0x000fea000383ffff */
.L_x_308:
[----:B0-----:R0:W1:Y:S02]  /*b800*/  SYNCS.PHASECHK.TRANS64.TRYWAIT P0, [R6+URZ], R3 ;  /* 0x00000003060075a7 */ /* 0x001064000800017f */
[----:B-1----:R-:W-:Y:S05]  /*b810*/  @!P0 NANOSLEEP.SYNCS 0x989680 ;  /* 0x009896800000895d */ /* 0x002fea0003900000 */
[----:B------:R-:W1:Y:S02]  /*b820*/  @!P0 SYNCS.PHASECHK.TRANS64 P0, [R6+URZ], R3 ;  /* 0x00000003060085a7 */ /* 0x000e64000800007f */
[----:B-1----:R-:W-:Y:S05]  /*b830*/  @!P0 BRA `(.L_x_308) ;  /* 0xfffffffc00f08947 */ /* 0x002fea000383ffff */
[----:B------:R-:W-:Y:S05]  /*b840*/  BRA `(.L_x_319) ;  /* 0xfffffffc001c7947 */ /* 0x000fea000383ffff */
.L_x_309:
[----:B-1----:R1:W2:Y:S02]  /*b850*/  SYNCS.PHASECHK.TRANS64.TRYWAIT P0, [R7+URZ], R4 ;  /* 0x00000004070075a7 */ /* 0x0022a4000800017f */
[----:B--2---:R-:W-:Y:S05]  /*b860*/  @!P0 NANOSLEEP.SYNCS 0x989680 ;  /* 0x009896800000895d */ /* 0x004fea0003900000 */
[----:B------:R-:W2:Y:S02]  /*b870*/  @!P0 SYNCS.PHASECHK.TRANS64 P0, [R7+URZ], R4 ;  /* 0x00000004070085a7 */ /* 0x000ea4000800007f */
[----:B--2---:R-:W-:Y:S05]  /*b880*/  @!P0 BRA `(.L_x_309) ;  /* 0xfffffffc00f08947 */ /* 0x004fea000383ffff */
[----:B------:R-:W-:Y:S05]  /*b890*/  BRA `(.L_x_320) ;  /* 0xfffffffc00247947 */ /* 0x000fea000383ffff */
.L_x_321:
[----:B------:R-:W-:-:S00]  /*b8a0*/  BRA `(.L_x_321) ;  /* 0xfffffffc00fc7947 */ /* 0x000fc0000383ffff */
[----:B------:R-:W-:-:S00]  /*b8b0*/  NOP ;  /* 0x0000000000007918 */ /* 0x000fc00000000000 */
        /* <DEDUP_REMOVED lines=12> */
.L_x_322:


//--------------------- .nv.global.init           --------------------------
	.section	.nv.global.init,"aw",@progbits
.nv.global.init:
	.type		$str$22,@object
	.size		$str$22,($str$23 - $str$22)
$str$22:
        /*0000*/ 	.byte	0x6b, 0x5f, 0x74, 0x69, 0x6c, 0x65, 0x5f, 0x63, 0x6f, 0x75, 0x6e, 0x74, 0x20, 0x3e, 0x3d, 0x20
        /*0010*/ 	.byte	0x31, 0x00
	.type		$str$23,@object
	.size		$str$23,(__unnamed_1 - $str$23)
$str$23:
        /*0012*/ 	.byte	0x2f, 0x74, 0x6d, 0x70, 0x2f, 0x63, 0x75, 0x74, 0x6c, 0x61, 0x73, 0x73, 0x5f, 0x73, 0x77, 0x65
        /*0022*/ 	.byte	0x65, 0x70, 0x5f, 0x73, 0x72, 0x63, 0x2f, 0x69, 0x6e, 0x63, 0x6c, 0x75, 0x64, 0x65, 0x2f, 0x63
        /*0032*/ 	.byte	0x75, 0x74, 0x6c, 0x61, 0x73, 0x73, 0x2f, 0x67, 0x65, 0x6d, 0x6d, 0x2f, 0x63, 0x6f, 0x6c, 0x6c
        /*0042*/ 	.byte	0x65, 0x63, 0x74, 0x69, 0x76, 0x65, 0x2f, 0x73, 0x6d, 0x39, 0x30, 0x5f, 0x6d, 0x6d, 0x61, 0x5f
        /*0052*/ 	.byte	0x74, 0x6d, 0x61, 0x5f, 0x67, 0x6d, 0x6d, 0x61, 0x5f, 0x73, 0x73, 0x5f, 0x77, 0x61, 0x72, 0x70
        /*0062*/ 	.byte	0x73, 0x70, 0x65, 0x63, 0x69, 0x61, 0x6c, 0x69, 0x7a, 0x65, 0x64, 0x2e, 0x68, 0x70, 0x70, 0x00
	.type		__unnamed_1,@object
	.size		__unnamed_1,(.L_0 - __unnamed_1)
__unnamed_1:
        /*0072*/ 	.byte	0x76, 0x6f, 0x69, 0x64, 0x20, 0x63, 0x75, 0x74, 0x6c, 0x61, 0x73, 0x73, 0x3a, 0x3a, 0x67, 0x65
        /* <DEDUP_REMOVED lines=180> */
        /*0bc2*/ 	.byte	0x74, 0x69, 0x74, 0x79, 0x5d, 0x00
.L_0:


//--------------------- .nv.shared._ZN7cutlass13device_kernelINS_4gemm6kernel13GemmUniversalIN4cute5tupleIJiiiiEEENS1_10collective13CollectiveMmaINS1_34MainloopSm90TmaGmmaWarpSpecializedILi4ENS5_IJNS4_1CILi1EEESB_SB_EEENS1_35KernelTmaWarpSpecializedCooperativeEEENS5_IJNSA_ILi128EEENSA_ILi256EEENSA_ILi64EEEEEENS_10bfloat16_tENS5_IJlSB_lEEESJ_SK_NS4_8TiledMMAINS4_8MMA_AtomIJNS4_4SM904GMMA28MMA_64x256x16_F32BF16BF16_SSILNSO_5MajorE0ELSQ_0ELNSO_7ScaleInE1ELSR_1EEEEEENS4_6LayoutINS5_IJNSA_ILi2EEESB_SB_EEENS5_IJSB_NSA_ILi0EEESX_EEEEENS5_IJNS4_10UnderscoreES10_S10_EEEEENS4_13SM90_TMA_LOADENS4_14ComposedLayoutINS4_7SwizzleILi3ELi4ELi3EEENS4_18smem_ptr_flag_bitsILi16EEENSU_INS5_IJNSA_ILi8EEESH_EEENS5_IJSH_SB_EEEEEEEvNS4_8identityES13_S1D_vS1E_EENS_8epilogue10collective6detail29Sm90TmaWarpSpecializedAdapterINS1H_15DefaultEpilogueISJ_SK_SK_NS1G_6thread17LinearCombinationISJ_Li1EffLNS1L_9ScaleType4KindE0ELNS_15FloatRoundStyleE2ESJ_EENS1_15EpilogueDefaultEEEEEvvEEEEvNT_6ParamsE --------------------------
	.section	.nv.shared._ZN7cutlass13device_kernelINS_4gemm6kernel13GemmUniversalIN4cute5tupleIJiiiiEEENS1_10collective13CollectiveMmaINS1_34MainloopSm90TmaGmmaWarpSpecializedILi4ENS5_IJNS4_1CILi1EEESB_SB_EEENS1_35KernelTmaWarpSpecializedCooperativeEEENS5_IJNSA_ILi128EEENSA_ILi256EEENSA_ILi64EEEEEENS_10bfloat16_tENS5_IJlSB_lEEESJ_SK_NS4_8TiledMMAINS4_8MMA_AtomIJNS4_4SM904GMMA28MMA_64x256x16_F32BF16BF16_SSILNSO_5MajorE0ELSQ_0ELNSO_7ScaleInE1ELSR_1EEEEEENS4_6LayoutINS5_IJNSA_ILi2EEESB_SB_EEENS5_IJSB_NSA_ILi0EEESX_EEEEENS5_IJNS4_10UnderscoreES10_S10_EEEEENS4_13SM90_TMA_LOADENS4_14ComposedLayoutINS4_7SwizzleILi3ELi4ELi3EEENS4_18smem_ptr_flag_bitsILi16EEENSU_INS5_IJNSA_ILi8EEESH_EEENS5_IJSH_SB_EEEEEEEvNS4_8identityES13_S1D_vS1E_EENS_8epilogue10collective6detail29Sm90TmaWarpSpecializedAdapterINS1H_15DefaultEpilogueISJ_SK_SK_NS1G_6thread17LinearCombinationISJ_Li1EffLNS1L_9ScaleType4KindE0ELNS_15FloatRoundStyleE2ESJ_EENS1_15EpilogueDefaultEEEEEvvEEEEvNT_6ParamsE,"aw",@nobits
	.sectionflags	@""
	.align	16
	.zero		1024


//--------------------- .nv.shared.reserved.0     --------------------------
	.section	.nv.shared.reserved.0,"aw",@nobits
	.weak		__nv_reservedSMEM_offset_0_alias
	.size		__nv_reservedSMEM_offset_0_alias, 0, 0
	.other		__nv_reservedSMEM_offset_0_alias,@"STO_CUDA_RESERVED_SHARED STV_DEFAULT"
__nv_reservedSMEM_offset_0_alias:
	.zero		0


//--------------------- .nv.global                --------------------------
	.section	.nv.global,"aw",@nobits
.nv.global:
	.type		_ZN40_INTERNAL_46638386_4_k_cu_a898fc47_255274cute1_E,@object
	.size		_ZN40_INTERNAL_46638386_4_k_cu_a898fc47_255274cute1_E,(_ZN40_INTERNAL_46638386_4_k_cu_a898fc47_255274cuda3std3__45__cpo6cbeginE - _ZN40_INTERNAL_46638386_4_k_cu_a898fc47_255274cute1_E)
_ZN40_INTERNAL_46638386_4_k_cu_a898fc47_255274cute1_E:
	.zero		1
	.type		_ZN40_INTERNAL_46638386_4_k_cu_a898fc47_255274cuda3std3__45__cpo6cbeginE,@object
	.size		_ZN40_INTERNAL_46638386_4_k_cu_a898fc47_255274cuda3std3__45__cpo6cbeginE,(_ZN40_INTERNAL_46638386_4_k_cu_a898fc47_255274cuda3std3__48in_placeE - _ZN40_INTERNAL_46638386_4_k_cu_a898fc47_255274cuda3std3__45__cpo6cbeginE)
_ZN40_INTERNAL_46638386_4_k_cu_a898fc47_255274cuda3std3__45__cpo6cbeginE:
	.zero		1
	.type		_ZN40_INTERNAL_46638386_4_k_cu_a898fc47_255274cuda3std3__48in_placeE,@object
	.size		_ZN40_INTERNAL_46638386_4_k_cu_a898fc47_255274cuda3std3__48in_placeE,(_ZN40_INTERNAL_46638386_4_k_cu_a898fc47_255274cuda3std6ranges3__45__cpo9iter_moveE - _ZN40_INTERNAL_46638386_4_k_cu_a898fc47_255274cuda3std3__48in_placeE)
_ZN40_INTERNAL_46638386_4_k_cu_a898fc47_255274cuda3std3__48in_placeE:
	.zero		1
	.type		_ZN40_INTERNAL_46638386_4_k_cu_a898fc47_255274cuda3std6ranges3__45__cpo9iter_moveE,@object
	.size		_ZN40_INTERNAL_46638386_4_k_cu_a898fc47_255274cuda3std6ranges3__45__cpo9iter_moveE,(_ZN40_INTERNAL_46638386_4_k_cu_a898fc47_255274cuda3std3__45__cpo5beginE - _ZN40_INTERNAL_46638386_4_k_cu_a898fc47_255274cuda3std6ranges3__45__cpo9iter_moveE)
_ZN40_INTERNAL_46638386_4_k_cu_a898fc47_255274cuda3std6ranges3__45__cpo9iter_moveE:
	.zero		1
	.type		_ZN40_INTERNAL_46638386_4_k_cu_a898fc47_255274cuda3std3__45__cpo5beginE,@object
	.size		_ZN40_INTERNAL_46638386_4_k_cu_a898fc47_255274cuda3std3__45__cpo5beginE,(_ZN40_INTERNAL_46638386_4_k_cu_a898fc47_255274cuda3std3__442_GLOBAL__N__46638386_4_k_cu_a898fc47_255276ignoreE - _ZN40_INTERNAL_46638386_4_k_cu_a898fc47_255274cuda3std3__45__cpo5beginE)
_ZN40_INTERNAL_46638386_4_k_cu_a898fc47_255274cuda3std3__45__cpo5beginE:
	.zero		1
	.type		_ZN40_INTERNAL_46638386_4_k_cu_a898fc47_255274cuda3std3__442_GLOBAL__N__46638386_4_k_cu_a898fc47_255276ignoreE,@object
	.size		_ZN40_INTERNAL_46638386_4_k_cu_a898fc47_255274cuda3std3__442_GLOBAL__N__46638386_4_k_cu_a898fc47_255276ignoreE,(_ZN40_INTERNAL_46638386_4_k_cu_a898fc47_255274cute7productE - _ZN40_INTERNAL_46638386_4_k_cu_a898fc47_255274cuda3std3__442_GLOBAL__N__46638386_4_k_cu_a898fc47_255276ignoreE)
_ZN40_INTERNAL_46638386_4_k_cu_a898fc47_255274cuda3std3__442_GLOBAL__N__46638386_4_k_cu_a898fc47_255276ignoreE:
	.zero		1
	.type		_ZN40_INTERNAL_46638386_4_k_cu_a898fc47_255274cute7productE,@object
	.size		_ZN40_INTERNAL_46638386_4_k_cu_a898fc47_255274cute7productE,(_ZN40_INTERNAL_46638386_4_k_cu_a898fc47_255274cuda3std3__45__cpo3endE - _ZN40_INTERNAL_46638386_4_k_cu_a898fc47_255274cute7productE)
_ZN40_INTERNAL_46638386_4_k_cu_a898fc47_255274cute7productE:
	.zero		1
	.type		_ZN40_INTERNAL_46638386_4_k_cu_a898fc47_255274cuda3std3__45__cpo3endE,@object
	.size		_ZN40_INTERNAL_46638386_4_k_cu_a898fc47_255274cuda3std3__45__cpo3endE,(_ZN40_INTERNAL_46638386_4_k_cu_a898fc47_255274cuda3std3__419piecewise_constructE - _ZN40_INTERNAL_46638386_4_k_cu_a898fc47_255274cuda3std3__45__cpo3endE)
_ZN40_INTERNAL_46638386_4_k_cu_a898fc47_255274cuda3std3__45__cpo3endE:
	.zero		1
	.type		_ZN40_INTERNAL_46638386_4_k_cu_a898fc47_255274cuda3std3__419piecewise_constructE,@object
	.size		_ZN40_INTERNAL_46638386_4_k_cu_a898fc47_255274cuda3std3__419piecewise_constructE,(_ZN40_INTERNAL_46638386_4_k_cu_a898fc47_255274cuda3std3__45__cpo4cendE - _ZN40_INTERNAL_46638386_4_k_cu_a898fc47_255274cuda3std3__419piecewise_constructE)
_ZN40_INTERNAL_46638386_4_k_cu_a898fc47_255274cuda3std3__419piecewise_constructE:
	.zero		1
	.type		_ZN40_INTERNAL_46638386_4_k_cu_a898fc47_255274cuda3std3__45__cpo4cendE,@object
	.size		_ZN40_INTERNAL_46638386_4_k_cu_a898fc47_255274cuda3std3__45__cpo4cendE,(_ZN40_INTERNAL_46638386_4_k_cu_a898fc47_255274cuda3std6ranges3__45__cpo4swapE - _ZN40_INTERNAL_46638386_4_k_cu_a898fc47_255274cuda3std3__45__cpo4cendE)
_ZN40_INTERNAL_46638386_4_k_cu_a898fc47_255274cuda3std3__45__cpo4cendE:
	.zero		1
	.type		_ZN40_INTERNAL_46638386_4_k_cu_a898fc47_255274cuda3std6ranges3__45__cpo4swapE,@object
	.size		_ZN40_INTERNAL_46638386_4_k_cu_a898fc47_255274cuda3std6ranges3__45__cpo4swapE,(.L_8 - _ZN40_INTERNAL_46638386_4_k_cu_a898fc47_255274cuda3std6ranges3__45__cpo4swapE)
_ZN40_INTERNAL_46638386_4_k_cu_a898fc47_255274cuda3std6ranges3__45__cpo4swapE:
	.zero		1
.L_8:


//--------------------- .nv.constant0._ZN7cutlass13device_kernelINS_4gemm6kernel13GemmUniversalIN4cute5tupleIJiiiiEEENS1_10collective13CollectiveMmaINS1_34MainloopSm90TmaGmmaWarpSpecializedILi4ENS5_IJNS4_1CILi1EEESB_SB_EEENS1_35KernelTmaWarpSpecializedCooperativeEEENS5_IJNSA_ILi128EEENSA_ILi256EEENSA_ILi64EEEEEENS_10bfloat16_tENS5_IJlSB_lEEESJ_SK_NS4_8TiledMMAINS4_8MMA_AtomIJNS4_4SM904GMMA28MMA_64x256x16_F32BF16BF16_SSILNSO_5MajorE0ELSQ_0ELNSO_7ScaleInE1ELSR_1EEEEEENS4_6LayoutINS5_IJNSA_ILi2EEESB_SB_EEENS5_IJSB_NSA_ILi0EEESX_EEEEENS5_IJNS4_10UnderscoreES10_S10_EEEEENS4_13SM90_TMA_LOADENS4_14ComposedLayoutINS4_7SwizzleILi3ELi4ELi3EEENS4_18smem_ptr_flag_bitsILi16EEENSU_INS5_IJNSA_ILi8EEESH_EEENS5_IJSH_SB_EEEEEEEvNS4_8identityES13_S1D_vS1E_EENS_8epilogue10collective6detail29Sm90TmaWarpSpecializedAdapterINS1H_15DefaultEpilogueISJ_SK_SK_NS1G_6thread17LinearCombinationISJ_Li1EffLNS1L_9ScaleType4KindE0ELNS_15FloatRoundStyleE2ESJ_EENS1_15EpilogueDefaultEEEEEvvEEEEvNT_6ParamsE --------------------------
	.section	.nv.constant0._ZN7cutlass13device_kernelINS_4gemm6kernel13GemmUniversalIN4cute5tupleIJiiiiEEENS1_10collective13CollectiveMmaINS1_34MainloopSm90TmaGmmaWarpSpecializedILi4ENS5_IJNS4_1CILi1EEESB_SB_EEENS1_35KernelTmaWarpSpecializedCooperativeEEENS5_IJNSA_ILi128EEENSA_ILi256EEENSA_ILi64EEEEEENS_10bfloat16_tENS5_IJlSB_lEEESJ_SK_NS4_8TiledMMAINS4_8MMA_AtomIJNS4_4SM904GMMA28MMA_64x256x16_F32BF16BF16_SSILNSO_5MajorE0ELSQ_0ELNSO_7ScaleInE1ELSR_1EEEEEENS4_6LayoutINS5_IJNSA_ILi2EEESB_SB_EEENS5_IJSB_NSA_ILi0EEESX_EEEEENS5_IJNS4_10UnderscoreES10_S10_EEEEENS4_13SM90_TMA_LOADENS4_14ComposedLayoutINS4_7SwizzleILi3ELi4ELi3EEENS4_18smem_ptr_flag_bitsILi16EEENSU_INS5_IJNSA_ILi8EEESH_EEENS5_IJSH_SB_EEEEEEEvNS4_8identityES13_S1D_vS1E_EENS_8epilogue10collective6detail29Sm90TmaWarpSpecializedAdapterINS1H_15DefaultEpilogueISJ_SK_SK_NS1G_6thread17LinearCombinationISJ_Li1EffLNS1L_9ScaleType4KindE0ELNS_15FloatRoundStyleE2ESJ_EENS1_15EpilogueDefaultEEEEEvvEEEEvNT_6ParamsE,"a",@progbits
	.sectionflags	@""
	.align	4
.nv.constant0._ZN7cutlass13device_kernelINS_4gemm6kernel13GemmUniversalIN4cute5tupleIJiiiiEEENS1_10collective13CollectiveMmaINS1_34MainloopSm90TmaGmmaWarpSpecializedILi4ENS5_IJNS4_1CILi1EEESB_SB_EEENS1_35KernelTmaWarpSpecializedCooperativeEEENS5_IJNSA_ILi128EEENSA_ILi256EEENSA_ILi64EEEEEENS_10bfloat16_tENS5_IJlSB_lEEESJ_SK_NS4_8TiledMMAINS4_8MMA_AtomIJNS4_4SM904GMMA28MMA_64x256x16_F32BF16BF16_SSILNSO_5MajorE0ELSQ_0ELNSO_7ScaleInE1ELSR_1EEEEEENS4_6LayoutINS5_IJNSA_ILi2EEESB_SB_EEENS5_IJSB_NSA_ILi0EEESX_EEEEENS5_IJNS4_10UnderscoreES10_S10_EEEEENS4_13SM90_TMA_LOADENS4_14ComposedLayoutINS4_7SwizzleILi3ELi4ELi3EEENS4_18smem_ptr_flag_bitsILi16EEENSU_INS5_IJNSA_ILi8EEESH_EEENS5_IJSH_SB_EEEEEEEvNS4_8identityES13_S1D_vS1E_EENS_8epilogue10collective6detail29Sm90TmaWarpSpecializedAdapterINS1H_15DefaultEpilogueISJ_SK_SK_NS1G_6thread17LinearCombinationISJ_Li1EffLNS1L_9ScaleType4KindE0ELNS_15FloatRoundStyleE2ESJ_EENS1_15EpilogueDefaultEEEEEvvEEEEvNT_6ParamsE:
	.zero		1664


//--------------------- SYMBOLS --------------------------

	.type		.nv.reservedSmem.offset0,@object
	.size		.nv.reservedSmem.offset0,0x4
	.type		__assertfail,@function
